	.headerflags	@"EF_CUDA_TEXMODE_UNIFIED EF_CUDA_64BIT_ADDRESS EF_CUDA_SM89 EF_CUDA_VIRTUAL_SM(EF_CUDA_SM89)"
	.elftype	@"ET_EXEC"


//--------------------- .nv.info                  --------------------------
	.section	.nv.info,"",@"SHT_CUDA_INFO"
	.align	4


	//----- nvinfo : EIATTR_REGCOUNT
	.align		4
        /*0000*/ 	.byte	0x04, 0x2f
        /*0002*/ 	.short	(.L_2 - .L_1)
	.align		4
.L_1:
        /*0004*/ 	.word	index@(triton__0d1d2d3d4d5d6d78de)
        /*0008*/ 	.word	0x00000028


	//----- nvinfo : EIATTR_MAX_STACK_SIZE
	.align		4
.L_2:
        /*000c*/ 	.byte	0x04, 0x23
        /*000e*/ 	.short	(.L_4 - .L_3)
	.align		4
.L_3:
        /*0010*/ 	.word	index@(triton__0d1d2d3d4d5d6d78de)
        /*0014*/ 	.word	0x00000000


	//----- nvinfo : EIATTR_MIN_STACK_SIZE
	.align		4
.L_4:
        /*0018*/ 	.byte	0x04, 0x12
        /*001a*/ 	.short	(.L_6 - .L_5)
	.align		4
.L_5:
        /*001c*/ 	.word	index@(triton__0d1d2d3d4d5d6d78de)
        /*0020*/ 	.word	0x00000000


	//----- nvinfo : EIATTR_FRAME_SIZE
	.align		4
.L_6:
        /*0024*/ 	.byte	0x04, 0x11
        /*0026*/ 	.short	(.L_8 - .L_7)
	.align		4
.L_7:
        /*0028*/ 	.word	index@(triton__0d1d2d3d4d5d6d78de)
        /*002c*/ 	.word	0x00000000
.L_8:


//--------------------- .nv.info.triton__0d1d2d3d4d5d6d78de --------------------------
	.section	.nv.info.triton__0d1d2d3d4d5d6d78de,"",@"SHT_CUDA_INFO"
	.align	4


	//----- nvinfo : EIATTR_CUDA_API_VERSION
	.align		4
        /*0000*/ 	.byte	0x04, 0x37
        /*0002*/ 	.short	(.L_10 - .L_9)
.L_9:
        /*0004*/ 	.word	0x0000007b


	//----- nvinfo : EIATTR_PARAM_CBANK
	.align		4
.L_10:
        /*0008*/ 	.byte	0x04, 0x0a
        /*000a*/ 	.short	(.L_12 - .L_11)
	.align		4
.L_11:
        /*000c*/ 	.word	index@(.nv.constant0.triton__0d1d2d3d4d5d6d78de)
        /*0010*/ 	.short	0x0160
        /*0012*/ 	.short	0x0040


	//----- nvinfo : EIATTR_CBANK_PARAM_SIZE
	.align		4
.L_12:
        /*0014*/ 	.byte	0x03, 0x19
        /*0016*/ 	.short	0x0040


	//----- nvinfo : EIATTR_KPARAM_INFO
	.align		4
        /*0018*/ 	.byte	0x04, 0x17
        /*001a*/ 	.short	(.L_14 - .L_13)
.L_13:
        /*001c*/ 	.word	0x00000000
        /*0020*/ 	.short	0x0008
        /*0022*/ 	.short	0x003c
        /*0024*/ 	.byte	0x00, 0xf0, 0x11, 0x00


	//----- nvinfo : EIATTR_KPARAM_INFO
	.align		4
.L_14:
        /*0028*/ 	.byte	0x04, 0x17
        /*002a*/ 	.short	(.L_16 - .L_15)
.L_15:
        /*002c*/ 	.word	0x00000000
        /*0030*/ 	.short	0x0007
        /*0032*/ 	.short	0x0038
        /*0034*/ 	.byte	0x00, 0xf0, 0x11, 0x00


	//----- nvinfo : EIATTR_KPARAM_INFO
	.align		4
.L_16:
        /*0038*/ 	.byte	0x04, 0x17
        /*003a*/ 	.short	(.L_18 - .L_17)
.L_17:
        /*003c*/ 	.word	0x00000000
        /*0040*/ 	.short	0x0006
        /*0042*/ 	.short	0x0030
        /*0044*/ 	.byte	0x00, 0xf0, 0x21, 0x00


	//----- nvinfo : EIATTR_KPARAM_INFO
	.align		4
.L_18:
        /*0048*/ 	.byte	0x04, 0x17
        /*004a*/ 	.short	(.L_20 - .L_19)
.L_19:
        /*004c*/ 	.word	0x00000000
        /*0050*/ 	.short	0x0005
        /*0052*/ 	.short	0x0028
        /*0054*/ 	.byte	0x00, 0xf0, 0x21, 0x00


	//----- nvinfo : EIATTR_KPARAM_INFO
	.align		4
.L_20:
        /*0058*/ 	.byte	0x04, 0x17
        /*005a*/ 	.short	(.L_22 - .L_21)
.L_21:
        /*005c*/ 	.word	0x00000000
        /*0060*/ 	.short	0x0004
        /*0062*/ 	.short	0x0020
        /*0064*/ 	.byte	0x00, 0xf0, 0x21, 0x00


	//----- nvinfo : EIATTR_KPARAM_INFO
	.align		4
.L_22:
        /*0068*/ 	.byte	0x04, 0x17
        /*006a*/ 	.short	(.L_24 - .L_23)
.L_23:
        /*006c*/ 	.word	0x00000000
        /*0070*/ 	.short	0x0003
        /*0072*/ 	.short	0x0018
        /*0074*/ 	.byte	0x00, 0xf0, 0x21, 0x00


	//----- nvinfo : EIATTR_KPARAM_INFO
	.align		4
.L_24:
        /*0078*/ 	.byte	0x04, 0x17
        /*007a*/ 	.short	(.L_26 - .L_25)
.L_25:
        /*007c*/ 	.word	0x00000000
        /*0080*/ 	.short	0x0002
        /*0082*/ 	.short	0x0010
        /*0084*/ 	.byte	0x00, 0xf0, 0x21, 0x00


	//----- nvinfo : EIATTR_KPARAM_INFO
	.align		4
.L_26:
        /*0088*/ 	.byte	0x04, 0x17
        /*008a*/ 	.short	(.L_28 - .L_27)
.L_27:
        /*008c*/ 	.word	0x00000000
        /*0090*/ 	.short	0x0001
        /*0092*/ 	.short	0x0008
        /*0094*/ 	.byte	0x00, 0xf0, 0x21, 0x00


	//----- nvinfo : EIATTR_KPARAM_INFO
	.align		4
.L_28:
        /*0098*/ 	.byte	0x04, 0x17
        /*009a*/ 	.short	(.L_30 - .L_29)
.L_29:
        /*009c*/ 	.word	0x00000000
        /*00a0*/ 	.short	0x0000
        /*00a2*/ 	.short	0x0000
        /*00a4*/ 	.byte	0x00, 0xf0, 0x21, 0x00


	//----- nvinfo : EIATTR_MAXREG_COUNT
	.align		4
.L_30:
        /*00a8*/ 	.byte	0x03, 0x1b
        /*00aa*/ 	.short	0x00ff


	//----- nvinfo : EIATTR_COOP_GROUP_MASK_REGIDS
	.align		4
        /*00ac*/ 	.byte	0x04, 0x29
        /*00ae*/ 	.short	(.L_32 - .L_31)


	//   ....[0]....
.L_31:
        /*00b0*/ 	.word	0xffffffff


	//   ....[1]....
        /*00b4*/ 	.word	0xffffffff


	//   ....[2]....
        /*00b8*/ 	.word	0xffffffff


	//   ....[3]....
        /*00bc*/ 	.word	0xffffffff


	//   ....[4]....
        /*00c0*/ 	.word	0xffffffff


	//   ....[5]....
        /*00c4*/ 	.word	0xffffffff


	//   ....[6]....
        /*00c8*/ 	.word	0xffffffff


	//   ....[7]....
        /*00cc*/ 	.word	0xffffffff


	//   ....[8]....
        /*00d0*/ 	.word	0xffffffff


	//   ....[9]....
        /*00d4*/ 	.word	0xffffffff


	//   ....[10]....
        /*00d8*/ 	.word	0xffffffff


	//   ....[11]....
        /*00dc*/ 	.word	0xffffffff


	//   ....[12]....
        /*00e0*/ 	.word	0xffffffff


	//   ....[13]....
        /*00e4*/ 	.word	0xffffffff


	//   ....[14]....
        /*00e8*/ 	.word	0xffffffff


	//   ....[15]....
        /*00ec*/ 	.word	0xffffffff


	//----- nvinfo : EIATTR_COOP_GROUP_INSTR_OFFSETS
	.align		4
.L_32:
        /*00f0*/ 	.byte	0x04, 0x28
        /*00f2*/ 	.short	(.L_34 - .L_33)


	//   ....[0]....
.L_33:
        /*00f4*/ 	.word	0x00000660


	//   ....[1]....
        /*00f8*/ 	.word	0x00000680


	//   ....[2]....
        /*00fc*/ 	.word	0x000006a0


	//   ....[3]....
        /*0100*/ 	.word	0x000006c0


	//   ....[4]....
        /*0104*/ 	.word	0x000006e0


	//   ....[5]....
        /*0108*/ 	.word	0x00000750


	//   ....[6]....
        /*010c*/ 	.word	0x00000770


	//   ....[7]....
        /*0110*/ 	.word	0x000007a0


	//   ....[8]....
        /*0114*/ 	.word	0x000015a0


	//   ....[9]....
        /*0118*/ 	.word	0x000015c0


	//   ....[10]....
        /*011c*/ 	.word	0x000015e0


	//   ....[11]....
        /*0120*/ 	.word	0x00001600


	//   ....[12]....
        /*0124*/ 	.word	0x00001630


	//   ....[13]....
        /*0128*/ 	.word	0x000016a0


	//   ....[14]....
        /*012c*/ 	.word	0x000016c0


	//   ....[15]....
        /*0130*/ 	.word	0x000016e0


	//----- nvinfo : EIATTR_EXIT_INSTR_OFFSETS
	.align		4
.L_34:
        /*0134*/ 	.byte	0x04, 0x1c
        /*0136*/ 	.short	(.L_36 - .L_35)


	//   ....[0]....
.L_35:
        /*0138*/ 	.word	0x00002130


	//----- nvinfo : EIATTR_MAX_THREADS
	.align		4
.L_36:
        /*013c*/ 	.byte	0x04, 0x05
        /*013e*/ 	.short	(.L_38 - .L_37)
.L_37:
        /*0140*/ 	.word	0x00000100
        /*0144*/ 	.word	0x00000001
        /*0148*/ 	.word	0x00000001
.L_38:


//--------------------- .nv.rel.action            --------------------------
	.section	.nv.rel.action,"",@"SHT_CUDA_RELOCINFO"
	.align	8
	.sectionentsize	8
        /*0000*/ 	.byte	0x73, 0x00, 0x00, 0x00, 0x00, 0x00, 0x00, 0x00, 0x00, 0x00, 0x00, 0x11, 0x25, 0x00, 0x05, 0x36


//--------------------- .nv.constant0.triton__0d1d2d3d4d5d6d78de --------------------------
	.section	.nv.constant0.triton__0d1d2d3d4d5d6d78de,"a",@progbits
	.align	4
.nv.constant0.triton__0d1d2d3d4d5d6d78de:
	.zero		416


//--------------------- .text.triton__0d1d2d3d4d5d6d78de --------------------------
	.section	.text.triton__0d1d2d3d4d5d6d78de,"ax",@progbits
	.sectionflags	@"SHF_BARRIERS=1"
	.sectioninfo	@"SHI_REGISTERS=40"
	.align	128
        .global         triton__0d1d2d3d4d5d6d78de
        .type           triton__0d1d2d3d4d5d6d78de,@function
        .size           triton__0d1d2d3d4d5d6d78de,(.L_x_2 - triton__0d1d2d3d4d5d6d78de)
        .other          triton__0d1d2d3d4d5d6d78de,@"STO_CUDA_ENTRY STV_DEFAULT"
triton__0d1d2d3d4d5d6d78de:
.text.triton__0d1d2d3d4d5d6d78de:
[----:B------:R-:W-:-:S02]  /*0000*/  MOV R1, c[0x0][0x28] ;  /* 0x00000a0000017a02 */ /* 0x000fc40000000f00 */
[----:B------:R-:W0:Y:S01]  /*0010*/  S2R R14, SR_TID.X ;  /* 0x00000000000e7919 */ /* 0x000e220000002100 */
[----:B------:R-:W-:Y:S01]  /*0020*/  MOV R17, 0x2 ;  /* 0x0000000200117802 */ /* 0x000fe20000000f00 */
[----:B------:R-:W-:Y:S01]  /*0030*/  CS2R R4, SRZ ;  /* 0x0000000000047805 */ /* 0x000fe2000001ff00 */
[----:B------:R-:W-:Y:S01]  /*0040*/  CS2R R6, SRZ ;  /* 0x0000000000067805 */ /* 0x000fe2000001ff00 */
[----:B------:R-:W1:Y:S01]  /*0050*/  S2R R2, SR_CTAID.X ;  /* 0x0000000000027919 */ /* 0x000e620000002500 */
[----:B------:R-:W-:Y:S01]  /*0060*/  CS2R R8, SRZ ;  /* 0x0000000000087805 */ /* 0x000fe2000001ff00 */
[----:B------:R-:W-:Y:S01]  /*0070*/  CS2R R10, SRZ ;  /* 0x00000000000a7805 */ /* 0x000fe2000001ff00 */
[----:B------:R-:W-:Y:S01]  /*0080*/  ULDC.64 UR4, c[0x0][0x118] ;  /* 0x0000460000047ab9 */ /* 0x000fe20000000a00 */
[----:B0-----:R-:W-:-:S04]  /*0090*/  LOP3.LUT R18, R14, 0xff, RZ, 0xc0, !PT ;  /* 0x000000ff0e127812 */ /* 0x001fc800078ec0ff */
[----:B------:R-:W-:Y:S02]  /*00a0*/  SHF.L.U32 R3, R18, 0x3, RZ ;  /* 0x0000000312037819 */ /* 0x000fe400000006ff */
[----:B-1----:R-:W-:Y:S02]  /*00b0*/  ISETP.GE.AND P4, PT, R2, 0x4, PT ;  /* 0x000000040200780c */ /* 0x002fe40003f86270 */
[----:B------:R-:W-:-:S04]  /*00c0*/  IADD3 R0, R3, 0x800, RZ ;  /* 0x0000080003007810 */ /* 0x000fc80007ffe0ff */
[----:B------:R-:W-:Y:S01]  /*00d0*/  ISETP.GE.U32.AND P5, PT, R0, 0x900, PT ;  /* 0x000009000000780c */ /* 0x000fe20003fa6070 */
[----:B------:R-:W-:-:S03]  /*00e0*/  IMAD R0, R2, 0x900, R3 ;  /* 0x0000090002007824 */ /* 0x000fc600078e0203 */
[----:B------:R-:W-:Y:S01]  /*00f0*/  ISETP.LT.AND P3, PT, R2, 0x4, !P5 ;  /* 0x000000040200780c */ /* 0x000fe20006f61270 */
[C---:B------:R-:W-:Y:S01]  /*0100*/  IMAD.WIDE R12, R0.reuse, R17, c[0x0][0x170] ;  /* 0x00005c00000c7625 */ /* 0x040fe200078e0211 */
[----:B------:R-:W-:-:S04]  /*0110*/  IADD3 R16, R0, 0x800, RZ ;  /* 0x0000080000107810 */ /* 0x000fc80007ffe0ff */
[----:B------:R-:W2:Y:S01]  /*0120*/  @!P4 LDG.E.EL.128 R8, [R12.64] ;  /* 0x000000040c08c981 */ /* 0x000ea2000c2e1d00 */
[----:B------:R-:W-:-:S06]  /*0130*/  IMAD.WIDE R16, R16, R17, c[0x0][0x170] ;  /* 0x00005c0010107625 */ /* 0x000fcc00078e0211 */
[----:B------:R-:W3:Y:S01]  /*0140*/  @P3 LDG.E.EL.128 R4, [R16.64] ;  /* 0x0000000410043981 */ /* 0x000ee2000c2e1d00 */
[C---:B------:R-:W-:Y:S02]  /*0150*/  LOP3.LUT P2, RZ, R14.reuse, 0x1f, RZ, 0xc0, !PT ;  /* 0x0000001f0eff7812 */ /* 0x040fe4000784c0ff */
[----:B------:R-:W-:Y:S02]  /*0160*/  ISETP.GE.AND P1, PT, R14, 0x8, PT ;  /* 0x000000080e00780c */ /* 0x000fe40003f26270 */
[----:B--2---:R-:W-:Y:S02]  /*0170*/  SEL R8, R8, RZ, !P4 ;  /* 0x000000ff08087207 */ /* 0x004fe40006000000 */
[----:B---3--:R-:W-:Y:S02]  /*0180*/  SEL R19, R4, RZ, P3 ;  /* 0x000000ff04137207 */ /* 0x008fe40001800000 */
[----:B------:R-:W-:Y:S02]  /*0190*/  PRMT R4, R8, 0x7632, R4 ;  /* 0x0000763208047816 */ /* 0x000fe40000000004 */
[----:B------:R-:W-:-:S02]  /*01a0*/  PRMT R20, R19, 0x7632, R20 ;  /* 0x0000763213147816 */ /* 0x000fc40000000014 */
[----:B------:R-:W-:Y:S02]  /*01b0*/  SHF.L.U32 R8, R8, 0x10, RZ ;  /* 0x0000001008087819 */ /* 0x000fe400000006ff */
[----:B------:R-:W-:Y:S02]  /*01c0*/  SHF.L.U32 R19, R19, 0x10, RZ ;  /* 0x0000001013137819 */ /* 0x000fe400000006ff */
[----:B------:R-:W-:Y:S01]  /*01d0*/  SHF.L.U32 R4, R4, 0x10, RZ ;  /* 0x0000001004047819 */ /* 0x000fe200000006ff */
[----:B------:R-:W-:Y:S01]  /*01e0*/  FMUL R8, R8, R8 ;  /* 0x0000000808087220 */ /* 0x000fe20000400000 */
[----:B------:R-:W-:Y:S01]  /*01f0*/  SHF.L.U32 R20, R20, 0x10, RZ ;  /* 0x0000001014147819 */ /* 0x000fe200000006ff */
[----:B------:R-:W-:Y:S02]  /*0200*/  FMUL R19, R19, R19 ;  /* 0x0000001313137220 */ /* 0x000fe40000400000 */
[----:B------:R-:W-:Y:S01]  /*0210*/  FMUL R4, R4, R4 ;  /* 0x0000000404047220 */ /* 0x000fe20000400000 */
[----:B------:R-:W-:Y:S01]  /*0220*/  FSEL R8, R8, RZ, !P4 ;  /* 0x000000ff08087208 */ /* 0x000fe20006000000 */
[----:B------:R-:W-:Y:S01]  /*0230*/  FMUL R20, R20, R20 ;  /* 0x0000001414147220 */ /* 0x000fe20000400000 */
[----:B------:R-:W-:-:S02]  /*0240*/  FSEL R19, R19, -RZ, P3 ;  /* 0x800000ff13137208 */ /* 0x000fc40001800000 */
[----:B------:R-:W-:Y:S02]  /*0250*/  FSEL R17, R4, RZ, !P4 ;  /* 0x000000ff04117208 */ /* 0x000fe40006000000 */
[----:B------:R-:W-:Y:S01]  /*0260*/  FSEL R20, R20, -RZ, P3 ;  /* 0x800000ff14147208 */ /* 0x000fe20001800000 */
[----:B------:R-:W-:Y:S01]  /*0270*/  FADD R4, R8, R19 ;  /* 0x0000001308047221 */ /* 0x000fe20000000000 */
[----:B------:R-:W-:Y:S02]  /*0280*/  SEL R8, R9, RZ, !P4 ;  /* 0x000000ff09087207 */ /* 0x000fe40006000000 */
[----:B------:R-:W-:Y:S01]  /*0290*/  SEL R16, R5, RZ, P3 ;  /* 0x000000ff05107207 */ /* 0x000fe20001800000 */
[----:B------:R-:W-:Y:S01]  /*02a0*/  FADD R9, R17, R20 ;  /* 0x0000001411097221 */ /* 0x000fe20000000000 */
[C---:B------:R-:W-:Y:S02]  /*02b0*/  SHF.L.U32 R5, R8.reuse, 0x10, RZ ;  /* 0x0000001008057819 */ /* 0x040fe400000006ff */
[----:B------:R-:W-:-:S02]  /*02c0*/  PRMT R8, R8, 0x7632, R8 ;  /* 0x0000763208087816 */ /* 0x000fc40000000008 */
[C---:B------:R-:W-:Y:S02]  /*02d0*/  PRMT R17, R16.reuse, 0x7632, R17 ;  /* 0x0000763210117816 */ /* 0x040fe40000000011 */
[----:B------:R-:W-:Y:S02]  /*02e0*/  SHF.L.U32 R19, R16, 0x10, RZ ;  /* 0x0000001010137819 */ /* 0x000fe400000006ff */
[----:B------:R-:W-:Y:S02]  /*02f0*/  SEL R10, R10, RZ, !P4 ;  /* 0x000000ff0a0a7207 */ /* 0x000fe40006000000 */
[----:B------:R-:W-:Y:S02]  /*0300*/  SEL R6, R6, RZ, P3 ;  /* 0x000000ff06067207 */ /* 0x000fe40001800000 */
[----:B------:R-:W-:Y:S02]  /*0310*/  SHF.L.U32 R8, R8, 0x10, RZ ;  /* 0x0000001008087819 */ /* 0x000fe400000006ff */
[----:B------:R-:W-:Y:S01]  /*0320*/  SHF.L.U32 R17, R17, 0x10, RZ ;  /* 0x0000001011117819 */ /* 0x000fe200000006ff */
[----:B------:R-:W-:Y:S01]  /*0330*/  FMUL R5, R5, R5 ;  /* 0x0000000505057220 */ /* 0x000fe20000400000 */
[----:B------:R-:W-:Y:S01]  /*0340*/  FMUL R20, R19, R19 ;  /* 0x0000001313147220 */ /* 0x000fe20000400000 */
[----:B------:R-:W-:-:S02]  /*0350*/  SHF.L.U32 R16, R10, 0x10, RZ ;  /* 0x000000100a107819 */ /* 0x000fc400000006ff */
[----:B------:R-:W-:Y:S01]  /*0360*/  SHF.L.U32 R19, R6, 0x10, RZ ;  /* 0x0000001006137819 */ /* 0x000fe200000006ff */
[----:B------:R-:W-:Y:S01]  /*0370*/  FMUL R8, R8, R8 ;  /* 0x0000000808087220 */ /* 0x000fe20000400000 */
[----:B------:R-:W-:Y:S01]  /*0380*/  FMUL R17, R17, R17 ;  /* 0x0000001111117220 */ /* 0x000fe20000400000 */
[----:B------:R-:W-:Y:S01]  /*0390*/  FSEL R5, R5, RZ, !P4 ;  /* 0x000000ff05057208 */ /* 0x000fe20006000000 */
[----:B------:R-:W-:Y:S01]  /*03a0*/  FMUL R16, R16, R16 ;  /* 0x0000001010107220 */ /* 0x000fe20000400000 */
[----:B------:R-:W-:Y:S01]  /*03b0*/  FSEL R20, R20, -RZ, P3 ;  /* 0x800000ff14147208 */ /* 0x000fe20001800000 */
[----:B------:R-:W-:Y:S01]  /*03c0*/  FMUL R19, R19, R19 ;  /* 0x0000001313137220 */ /* 0x000fe20000400000 */
[----:B------:R-:W-:Y:S02]  /*03d0*/  FSEL R8, R8, RZ, !P4 ;  /* 0x000000ff08087208 */ /* 0x000fe40006000000 */
[----:B------:R-:W-:Y:S01]  /*03e0*/  FSEL R17, R17, -RZ, P3 ;  /* 0x800000ff11117208 */ /* 0x000fe20001800000 */
[----:B------:R-:W-:Y:S01]  /*03f0*/  FADD R20, R5, R20 ;  /* 0x0000001405147221 */ /* 0x000fe20000000000 */
[----:B------:R-:W-:Y:S01]  /*0400*/  FADD R9, R4, R9 ;  /* 0x0000000904097221 */ /* 0x000fe20000000000 */
[----:B------:R-:W-:-:S02]  /*0410*/  PRMT R10, R10, 0x7632, R10 ;  /* 0x000076320a0a7816 */ /* 0x000fc4000000000a */
[----:B------:R-:W-:Y:S02]  /*0420*/  PRMT R6, R6, 0x7632, R6 ;  /* 0x0000763206067816 */ /* 0x000fe40000000006 */
[----:B------:R-:W-:Y:S02]  /*0430*/  FSEL R5, R16, RZ, !P4 ;  /* 0x000000ff10057208 */ /* 0x000fe40006000000 */
[----:B------:R-:W-:Y:S01]  /*0440*/  FSEL R4, R19, -RZ, P3 ;  /* 0x800000ff13047208 */ /* 0x000fe20001800000 */
[----:B------:R-:W-:Y:S01]  /*0450*/  FADD R17, R8, R17 ;  /* 0x0000001108117221 */ /* 0x000fe20000000000 */
[----:B------:R-:W-:Y:S02]  /*0460*/  SEL R7, R7, RZ, P3 ;  /* 0x000000ff07077207 */ /* 0x000fe40001800000 */
[----:B------:R-:W-:Y:S02]  /*0470*/  SEL R11, R11, RZ, !P4 ;  /* 0x000000ff0b0b7207 */ /* 0x000fe40006000000 */
[----:B------:R-:W-:-:S02]  /*0480*/  SHF.L.U32 R10, R10, 0x10, RZ ;  /* 0x000000100a0a7819 */ /* 0x000fc400000006ff */
[----:B------:R-:W-:Y:S01]  /*0490*/  SHF.L.U32 R8, R6, 0x10, RZ ;  /* 0x0000001006087819 */ /* 0x000fe200000006ff */
[----:B------:R-:W-:Y:S01]  /*04a0*/  FADD R4, R5, R4 ;  /* 0x0000000405047221 */ /* 0x000fe20000000000 */
[----:B------:R-:W-:Y:S02]  /*04b0*/  PRMT R5, R11, 0x7632, R5 ;  /* 0x000076320b057816 */ /* 0x000fe40000000005 */
[----:B------:R-:W-:Y:S01]  /*04c0*/  PRMT R6, R7, 0x7632, R6 ;  /* 0x0000763207067816 */ /* 0x000fe20000000006 */
[----:B------:R-:W-:Y:S01]  /*04d0*/  FMUL R10, R10, R10 ;  /* 0x0000000a0a0a7220 */ /* 0x000fe20000400000 */
[----:B------:R-:W-:Y:S01]  /*04e0*/  SHF.L.U32 R11, R11, 0x10, RZ ;  /* 0x000000100b0b7819 */ /* 0x000fe200000006ff */
[----:B------:R-:W-:Y:S01]  /*04f0*/  FMUL R8, R8, R8 ;  /* 0x0000000808087220 */ /* 0x000fe20000400000 */
[----:B------:R-:W-:Y:S01]  /*0500*/  SHF.L.U32 R7, R7, 0x10, RZ ;  /* 0x0000001007077819 */ /* 0x000fe200000006ff */
[----:B------:R-:W-:Y:S01]  /*0510*/  FADD R20, R20, R9 ;  /* 0x0000000914147221 */ /* 0x000fe20000000000 */
[----:B------:R-:W-:Y:S01]  /*0520*/  SHF.L.U32 R5, R5, 0x10, RZ ;  /* 0x0000001005057819 */ /* 0x000fe200000006ff */
[----:B------:R-:W-:Y:S01]  /*0530*/  FMUL R11, R11, R11 ;  /* 0x0000000b0b0b7220 */ /* 0x000fe20000400000 */
[----:B------:R-:W-:Y:S01]  /*0540*/  SHF.L.U32 R6, R6, 0x10, RZ ;  /* 0x0000001006067819 */ /* 0x000fe200000006ff */
[----:B------:R-:W-:Y:S01]  /*0550*/  FMUL R7, R7, R7 ;  /* 0x0000000707077220 */ /* 0x000fe20000400000 */
[----:B------:R-:W-:Y:S01]  /*0560*/  FSEL R9, R10, RZ, !P4 ;  /* 0x000000ff0a097208 */ /* 0x000fe20006000000 */
[----:B------:R-:W-:Y:S01]  /*0570*/  FADD R17, R17, R20 ;  /* 0x0000001411117221 */ /* 0x000fe20000000000 */
[----:B------:R-:W-:Y:S01]  /*0580*/  FSEL R8, R8, -RZ, P3 ;  /* 0x800000ff08087208 */ /* 0x000fe20001800000 */
[----:B------:R-:W-:Y:S01]  /*0590*/  FMUL R5, R5, R5 ;  /* 0x0000000505057220 */ /* 0x000fe20000400000 */
[----:B------:R-:W-:Y:S01]  /*05a0*/  FMUL R6, R6, R6 ;  /* 0x0000000606067220 */ /* 0x000fe20000400000 */
[----:B------:R-:W-:Y:S01]  /*05b0*/  FSEL R10, R11, RZ, !P4 ;  /* 0x000000ff0b0a7208 */ /* 0x000fe20006000000 */
[----:B------:R-:W-:Y:S01]  /*05c0*/  FADD R17, R4, R17 ;  /* 0x0000001104117221 */ /* 0x000fe20000000000 */
[----:B------:R-:W-:Y:S01]  /*05d0*/  FSEL R7, R7, -RZ, P3 ;  /* 0x800000ff07077208 */ /* 0x000fe20001800000 */
[----:B------:R-:W-:Y:S01]  /*05e0*/  FADD R8, R9, R8 ;  /* 0x0000000809087221 */ /* 0x000fe20000000000 */
[----:B------:R-:W-:-:S02]  /*05f0*/  FSEL R5, R5, RZ, !P4 ;  /* 0x000000ff05057208 */ /* 0x000fc40006000000 */
[----:B------:R-:W-:Y:S01]  /*0600*/  FSEL R6, R6, -RZ, P3 ;  /* 0x800000ff06067208 */ /* 0x000fe20001800000 */
[----:B------:R-:W-:Y:S01]  /*0610*/  FADD R7, R10, R7 ;  /* 0x000000070a077221 */ /* 0x000fe20000000000 */
[----:B------:R-:W-:-:S03]  /*0620*/  FADD R8, R8, R17 ;  /* 0x0000001108087221 */ /* 0x000fc60000000000 */
[----:B------:R-:W-:Y:S01]  /*0630*/  FADD R6, R5, R6 ;  /* 0x0000000605067221 */ /* 0x000fe20000000000 */
[----:B------:R-:W-:-:S04]  /*0640*/  FADD R7, R7, R8 ;  /* 0x0000000807077221 */ /* 0x000fc80000000000 */
[----:B------:R-:W-:-:S05]  /*0650*/  FADD R6, R6, R7 ;  /* 0x0000000706067221 */ /* 0x000fca0000000000 */
[----:B------:R-:W0:Y:S02]  /*0660*/  SHFL.BFLY PT, R5, R6, 0x10, 0x1f ;  /* 0x0e001f0006057f89 */ /* 0x000e2400000e0000 */
[----:B0-----:R-:W-:-:S05]  /*0670*/  FADD R5, R6, R5 ;  /* 0x0000000506057221 */ /* 0x001fca0000000000 */
[----:B------:R-:W0:Y:S02]  /*0680*/  SHFL.BFLY PT, R4, R5, 0x8, 0x1f ;  /* 0x0d001f0005047f89 */ /* 0x000e2400000e0000 */
[----:B0-----:R-:W-:-:S05]  /*0690*/  FADD R4, R5, R4 ;  /* 0x0000000405047221 */ /* 0x001fca0000000000 */
[----:B------:R-:W0:Y:S02]  /*06a0*/  SHFL.BFLY PT, R7, R4, 0x4, 0x1f ;  /* 0x0c801f0004077f89 */ /* 0x000e2400000e0000 */
[----:B0-----:R-:W-:-:S05]  /*06b0*/  FADD R7, R4, R7 ;  /* 0x0000000704077221 */ /* 0x001fca0000000000 */
[----:B------:R-:W0:Y:S02]  /*06c0*/  SHFL.BFLY PT, R8, R7, 0x2, 0x1f ;  /* 0x0c401f0007087f89 */ /* 0x000e2400000e0000 */
[----:B0-----:R-:W-:-:S05]  /*06d0*/  FADD R8, R7, R8 ;  /* 0x0000000807087221 */ /* 0x001fca0000000000 */
[----:B------:R-:W0:Y:S01]  /*06e0*/  SHFL.BFLY PT, R9, R8, 0x1, 0x1f ;  /* 0x0c201f0008097f89 */ /* 0x000e2200000e0000 */
[----:B------:R-:W-:-:S04]  /*06f0*/  SHF.R.U32.HI R10, RZ, 0x3, R14 ;  /* 0x00000003ff0a7819 */ /* 0x000fc8000001160e */
[----:B------:R-:W-:Y:S01]  /*0700*/  LOP3.LUT R10, R10, 0x1c, RZ, 0xc0, !PT ;  /* 0x0000001c0a0a7812 */ /* 0x000fe200078ec0ff */
[----:B0-----:R-:W-:-:S05]  /*0710*/  FADD R9, R8, R9 ;  /* 0x0000000908097221 */ /* 0x001fca0000000000 */
[----:B------:R-:W-:Y:S04]  /*0720*/  @!P2 STS [R10], R9 ;  /* 0x000000090a00a388 */ /* 0x000fe80000000800 */
[----:B------:R-:W-:Y:S06]  /*0730*/  BAR.SYNC 0x0 ;  /* 0x0000000000007b1d */ /* 0x000fec0000000000 */
[----:B------:R-:W0:Y:S04]  /*0740*/  @!P1 LDS R15, [R14.X4] ;  /* 0x000000000e0f9984 */ /* 0x000e280000004800 */
[----:B0-----:R-:W0:Y:S02]  /*0750*/  SHFL.BFLY PT, R4, R15, 0x4, 0x1f ;  /* 0x0c801f000f047f89 */ /* 0x001e2400000e0000 */
[----:B0-----:R-:W-:-:S05]  /*0760*/  FADD R4, R15, R4 ;  /* 0x000000040f047221 */ /* 0x001fca0000000000 */
[----:B------:R-:W0:Y:S01]  /*0770*/  SHFL.BFLY PT, R5, R4, 0x2, 0x1f ;  /* 0x0c401f0004057f89 */ /* 0x000e2200000e0000 */
[----:B------:R-:W-:Y:S01]  /*0780*/  LOP3.LUT P0, RZ, R14, 0x7, RZ, 0xc0, !PT ;  /* 0x000000070eff7812 */ /* 0x000fe2000780c0ff */
[----:B0-----:R-:W-:-:S05]  /*0790*/  FADD R5, R4, R5 ;  /* 0x0000000504057221 */ /* 0x001fca0000000000 */
[----:B------:R-:W0:Y:S01]  /*07a0*/  SHFL.BFLY PT, R6, R5, 0x1, 0x1f ;  /* 0x0c201f0005067f89 */ /* 0x000e2200000e0000 */
[----:B------:R-:W-:Y:S01]  /*07b0*/  ISETP.LT.AND P0, PT, R14, 0x8, !P0 ;  /* 0x000000080e00780c */ /* 0x000fe20004701270 */
[----:B0-----:R-:W-:-:S12]  /*07c0*/  FADD R7, R5, R6 ;  /* 0x0000000605077221 */ /* 0x001fd80000000000 */
[----:B------:R-:W-:Y:S04]  /*07d0*/  @P0 STS [R14.X4], R7 ;  /* 0x000000070e000388 */ /* 0x000fe80000004800 */
[----:B------:R-:W-:Y:S06]  /*07e0*/  BAR.SYNC 0x0 ;  /* 0x0000000000007b1d */ /* 0x000fec0000000000 */
[----:B------:R-:W0:Y:S04]  /*07f0*/  LDS R24, [RZ] ;  /* 0x00000000ff187984 */ /* 0x000e280000000800 */
[----:B------:R-:W-:Y:S06]  /*0800*/  BAR.SYNC 0x0 ;  /* 0x0000000000007b1d */ /* 0x000fec0000000000 */
[----:B0-----:R-:W-:Y:S04]  /*0810*/  STS [RZ], R24 ;  /* 0x00000018ff007388 */ /* 0x001fe80000000800 */
[----:B------:R-:W-:Y:S06]  /*0820*/  BAR.SYNC 0x0 ;  /* 0x0000000000007b1d */ /* 0x000fec0000000000 */
[----:B------:R-:W0:Y:S01]  /*0830*/  LDS R4, [RZ] ;  /* 0x00000000ff047984 */ /* 0x000e220000000800 */
[----:B------:R-:W-:-:S02]  /*0840*/  MOV R25, 0x39e38e39 ;  /* 0x39e38e3900197802 */ /* 0x000fc40000000f00 */
[----:B------:R-:W-:Y:S02]  /*0850*/  ISETP.EQ.AND P6, PT, R18, RZ, !P4 ;  /* 0x000000ff1200720c */ /* 0x000fe400067c2270 */
[----:B------:R-:W-:Y:S01]  /*0860*/  MOV R29, 0x4 ;  /* 0x00000004001d7802 */ /* 0x000fe20000000f00 */
[----:B------:R-:W-:-:S04]  /*0870*/  CS2R R6, SRZ ;  /* 0x0000000000067805 */ /* 0x000fc8000001ff00 */
[-C--:B------:R-:W-:Y:S01]  /*0880*/  IMAD.WIDE R14, R2, R29.reuse, c[0x0][0x160] ;  /* 0x00005800020e7625 */ /* 0x080fe200078e021d */
[----:B------:R-:W-:Y:S01]  /*0890*/  CS2R R16, SRZ ;  /* 0x0000000000107805 */ /* 0x000fe2000001ff00 */
[----:B------:R-:W-:Y:S02]  /*08a0*/  CS2R R18, SRZ ;  /* 0x0000000000127805 */ /* 0x000fe4000001ff00 */
[----:B------:R-:W-:Y:S01]  /*08b0*/  IMAD.WIDE R26, R0, R29, c[0x0][0x180] ;  /* 0x00006000001a7625 */ /* 0x000fe200078e021d */
[----:B0-----:R-:W-:-:S04]  /*08c0*/  FFMA R8, R4, R25, 9.9999997473787516356e-06 ;  /* 0x3727c5ac04087423 */ /* 0x001fc80000000019 */
[----:B------:R-:W0:Y:S01]  /*08d0*/  MUFU.RSQ R35, R8 ;  /* 0x0000000800237308 */ /* 0x000e220000001400 */
[----:B------:R-:W-:Y:S01]  /*08e0*/  CS2R R4, SRZ ;  /* 0x0000000000047805 */ /* 0x000fe2000001ff00 */
[----:B------:R-:W-:Y:S06]  /*08f0*/  BAR.SYNC 0x0 ;  /* 0x0000000000007b1d */ /* 0x000fec0000000000 */
[----:B------:R-:W-:Y:S01]  /*0900*/  IMAD.WIDE.U32 R32, R3, R29, c[0x0][0x178] ;  /* 0x00005e0003207625 */ /* 0x000fe200078e001d */
[----:B0-----:R0:W-:Y:S04]  /*0910*/  @P6 STG.E [R14.64], R35 ;  /* 0x000000230e006986 */ /* 0x0011e8000c101904 */
[----:B------:R0:W2:Y:S01]  /*0920*/  @!P4 LDG.E.EL.128 R4, [R12.64] ;  /* 0x000000040c04c981 */ /* 0x0000a2000c2e1d00 */
[----:B------:R-:W-:-:S03]  /*0930*/  IADD3 R30, R0, 0x4, RZ ;  /* 0x00000004001e7810 */ /* 0x000fc60007ffe0ff */
[----:B------:R-:W3:Y:S01]  /*0940*/  @!P4 LDG.E.EL.128 R16, [R26.64] ;  /* 0x000000041a10c981 */ /* 0x000ee2000c2e1d00 */
[----:B------:R-:W-:Y:S01]  /*0950*/  CS2R R8, SRZ ;  /* 0x0000000000087805 */ /* 0x000fe2000001ff00 */
[----:B------:R-:W-:Y:S02]  /*0960*/  CS2R R10, SRZ ;  /* 0x00000000000a7805 */ /* 0x000fe4000001ff00 */
[----:B------:R-:W4:Y:S01]  /*0970*/  LDG.E.EL.128 R20, [R32.64] ;  /* 0x0000000420147981 */ /* 0x000f22000c2e1d00 */
[----:B------:R-:W-:-:S03]  /*0980*/  IMAD.WIDE R30, R30, R29, c[0x0][0x180] ;  /* 0x000060001e1e7625 */ /* 0x000fc600078e021d */
[----:B0-----:R-:W5:Y:S04]  /*0990*/  LDG.E.EL.128 R12, [R32.64+0x10] ;  /* 0x00001004200c7981 */ /* 0x001f68000c2e1d00 */
[----:B------:R0:W5:Y:S01]  /*09a0*/  @!P4 LDG.E.EL.128 R8, [R30.64] ;  /* 0x000000041e08c981 */ /* 0x000162000c2e1d00 */
[----:B------:R-:W-:-:S06]  /*09b0*/  FFMA R0, R24, R25, 9.9999997473787516356e-06 ;  /* 0x3727c5ac18007423 */ /* 0x000fcc0000000019 */
[----:B------:R-:W0:Y:S01]  /*09c0*/  MUFU.RSQ R0, R0 ;  /* 0x0000000000007308 */ /* 0x000e220000001400 */
[----:B--2---:R-:W-:Y:S02]  /*09d0*/  SEL R4, R4, RZ, !P4 ;  /* 0x000000ff04047207 */ /* 0x004fe40006000000 */
[----:B---3--:R-:W-:Y:S02]  /*09e0*/  SEL R16, R16, RZ, !P4 ;  /* 0x000000ff10107207 */ /* 0x008fe40006000000 */
[----:B------:R-:W-:Y:S01]  /*09f0*/  SHF.L.U32 R35, R4, 0x10, RZ ;  /* 0x0000001004237819 */ /* 0x000fe200000006ff */
[----:B----4-:R-:W-:Y:S02]  /*0a00*/  FADD R25, R20, 1 ;  /* 0x3f80000014197421 */ /* 0x010fe40000000000 */
[----:B------:R-:W-:Y:S01]  /*0a10*/  FMUL R27, R16, 48 ;  /* 0x42400000101b7820 */ /* 0x000fe20000400000 */
[----:B------:R-:W-:Y:S01]  /*0a20*/  SEL R5, R5, RZ, !P4 ;  /* 0x000000ff05057207 */ /* 0x000fe20006000000 */
[----:B0-----:R-:W-:Y:S01]  /*0a30*/  FMUL R30, R0, R35 ;  /* 0x00000023001e7220 */ /* 0x001fe20000400000 */
[----:B------:R-:W-:-:S02]  /*0a40*/  PRMT R4, R4, 0x7632, R4 ;  /* 0x0000763204047816 */ /* 0x000fc40000000004 */
[----:B------:R-:W-:Y:S01]  /*0a50*/  SEL R31, R6, RZ, !P4 ;  /* 0x000000ff061f7207 */ /* 0x000fe20006000000 */
[----:B------:R-:W-:Y:S01]  /*0a60*/  FFMA R30, R30, R25, R27 ;  /* 0x000000191e1e7223 */ /* 0x000fe2000000001b */
[C---:B------:R-:W-:Y:S02]  /*0a70*/  PRMT R6, R5.reuse, 0x7632, R6 ;  /* 0x0000763205067816 */ /* 0x040fe40000000006 */
[----:B------:R-:W-:Y:S02]  /*0a80*/  SHF.L.U32 R25, R5, 0x10, RZ ;  /* 0x0000001005197819 */ /* 0x000fe400000006ff */
[----:B------:R-:W-:Y:S02]  /*0a90*/  SHF.L.U32 R5, R4, 0x10, RZ ;  /* 0x0000001004057819 */ /* 0x000fe400000006ff */
[----:B------:R-:W-:Y:S02]  /*0aa0*/  SHF.L.U32 R37, R31, 0x10, RZ ;  /* 0x000000101f257819 */ /* 0x000fe400000006ff */
[----:B-----5:R-:W-:Y:S01]  /*0ab0*/  SEL R16, R8, RZ, !P4 ;  /* 0x000000ff08107207 */ /* 0x020fe20006000000 */
[C---:B------:R-:W-:Y:S01]  /*0ac0*/  FMUL R4, R0.reuse, R5 ;  /* 0x0000000500047220 */ /* 0x040fe20000400000 */
[----:B------:R-:W-:Y:S01]  /*0ad0*/  SEL R17, R17, RZ, !P4 ;  /* 0x000000ff11117207 */ /* 0x000fe20006000000 */
[----:B------:R-:W-:Y:S01]  /*0ae0*/  FMUL R5, R0, R37 ;  /* 0x0000002500057220 */ /* 0x000fe20000400000 */
[----:B------:R-:W-:Y:S01]  /*0af0*/  SEL R19, R19, RZ, !P4 ;  /* 0x000000ff13137207 */ /* 0x000fe20006000000 */
[----:B------:R-:W-:Y:S01]  /*0b00*/  FADD R8, R12, 1 ;  /* 0x3f8000000c087421 */ /* 0x000fe20000000000 */
[----:B------:R-:W-:Y:S01]  /*0b10*/  SEL R18, R18, RZ, !P4 ;  /* 0x000000ff12127207 */ /* 0x000fe20006000000 */
[----:B------:R-:W-:Y:S01]  /*0b20*/  FMUL R16, R16, 48 ;  /* 0x4240000010107820 */ /* 0x000fe20000400000 */
[----:B------:R-:W-:Y:S01]  /*0b30*/  SHF.L.U32 R27, R6, 0x10, RZ ;  /* 0x00000010061b7819 */ /* 0x000fe200000006ff */
[----:B------:R-:W-:Y:S01]  /*0b40*/  IMAD R37, R2, 0x900, R3 ;  /* 0x0000090002257824 */ /* 0x000fe200078e0203 */
[----:B------:R-:W-:Y:S01]  /*0b50*/  FMUL R12, R19, 48 ;  /* 0x42400000130c7820 */ /* 0x000fe20000400000 */
[----:B------:R-:W-:Y:S01]  /*0b60*/  FMUL R35, R17, 48 ;  /* 0x4240000011237820 */ /* 0x000fe20000400000 */
[----:B------:R-:W-:Y:S01]  /*0b70*/  FFMA R8, R5, R8, R16 ;  /* 0x0000000805087223 */ /* 0x000fe20000000010 */
[----:B------:R-:W-:Y:S01]  /*0b80*/  FADD R21, R21, 1 ;  /* 0x3f80000015157421 */ /* 0x000fe20000000000 */
[----:B------:R-:W-:Y:S01]  /*0b90*/  FADD R22, R22, 1 ;  /* 0x3f80000016167421 */ /* 0x000fe20000000000 */
[----:B------:R-:W-:Y:S01]  /*0ba0*/  FADD R23, R23, 1 ;  /* 0x3f80000017177421 */ /* 0x000fe20000000000 */
[----:B------:R-:W-:Y:S01]  /*0bb0*/  FMUL R18, R18, 48 ;  /* 0x4240000012127820 */ /* 0x000fe20000400000 */
[C---:B------:R-:W-:Y:S01]  /*0bc0*/  FMUL R19, R0.reuse, R25 ;  /* 0x0000001900137220 */ /* 0x040fe20000400000 */
[----:B------:R-:W-:Y:S01]  /*0bd0*/  FMUL R17, R0, R27 ;  /* 0x0000001b00117220 */ /* 0x000fe20000400000 */
[----:B------:R-:W-:-:S02]  /*0be0*/  MOV R5, 0x2 ;  /* 0x0000000200057802 */ /* 0x000fc40000000f00 */
[----:B------:R-:W-:Y:S01]  /*0bf0*/  IADD3 R24, R37, 0x800, RZ ;  /* 0x0000080025187810 */ /* 0x000fe20007ffe0ff */
[----:B------:R-:W-:Y:S01]  /*0c00*/  FFMA R34, R19, R22, R18 ;  /* 0x0000001613227223 */ /* 0x000fe20000000012 */
[----:B------:R-:W-:Y:S01]  /*0c10*/  FFMA R35, R4, R21, R35 ;  /* 0x0000001504237223 */ /* 0x000fe20000000023 */
[----:B------:R-:W-:Y:S01]  /*0c20*/  FFMA R12, R17, R23, R12 ;  /* 0x00000017110c7223 */ /* 0x000fe2000000000c */
[----:B------:R-:W-:Y:S01]  /*0c30*/  CS2R R20, SRZ ;  /* 0x0000000000147805 */ /* 0x000fe2000001ff00 */
[----:B------:R-:W-:Y:S01]  /*0c40*/  CS2R R22, SRZ ;  /* 0x0000000000167805 */ /* 0x000fe2000001ff00 */
[C---:B------:R-:W-:Y:S01]  /*0c50*/  IMAD.WIDE R4, R24.reuse, R5, c[0x0][0x170] ;  /* 0x00005c0018047625 */ /* 0x040fe200078e0205 */
[----:B------:R-:W-:Y:S01]  /*0c60*/  CS2R R16, SRZ ;  /* 0x0000000000107805 */ /* 0x000fe2000001ff00 */
[----:B------:R-:W-:Y:S02]  /*0c70*/  CS2R R18, SRZ ;  /* 0x0000000000127805 */ /* 0x000fe4000001ff00 */
[----:B------:R-:W-:Y:S01]  /*0c80*/  IMAD.WIDE R24, R24, R29, c[0x0][0x180] ;  /* 0x0000600018187625 */ /* 0x000fe200078e021d */
[----:B------:R-:W-:-:S03]  /*0c90*/  CS2R R26, SRZ ;  /* 0x00000000001a7805 */ /* 0x000fc6000001ff00 */
[----:B------:R0:W2:Y:S04]  /*0ca0*/  @P3 LDG.E.EL.128 R16, [R4.64] ;  /* 0x0000000404103981 */ /* 0x0000a8000c2e1d00 */
[----:B------:R1:W3:Y:S02]  /*0cb0*/  @P3 LDG.E.EL.128 R20, [R24.64] ;  /* 0x0000000418143981 */ /* 0x0002e4000c2e1d00 */
[----:B-1----:R-:W-:-:S06]  /*0cc0*/  CS2R R24, SRZ ;  /* 0x0000000000187805 */ /* 0x002fcc000001ff00 */
[----:B------:R-:W4:Y:S01]  /*0cd0*/  @!P5 LDG.E.EL.128 R24, [R32.64+0x2000] ;  /* 0x002000042018d981 */ /* 0x000f22000c2e1d00 */
[----:B------:R-:W-:Y:S02]  /*0ce0*/  SEL R36, R7, RZ, !P4 ;  /* 0x000000ff07247207 */ /* 0x000fe40006000000 */
[----:B------:R-:W-:Y:S02]  /*0cf0*/  SEL R10, R10, RZ, !P4 ;  /* 0x000000ff0a0a7207 */ /* 0x000fe40006000000 */
[----:B------:R-:W-:Y:S01]  /*0d00*/  SHF.L.U32 R6, R36, 0x10, RZ ;  /* 0x0000001024067819 */ /* 0x000fe200000006ff */
[----:B------:R-:W-:Y:S02]  /*0d10*/  FADD R7, R14, 1 ;  /* 0x3f8000000e077421 */ /* 0x000fe40000000000 */
[----:B0-----:R-:W-:Y:S02]  /*0d20*/  FMUL R5, R10, 48 ;  /* 0x424000000a057820 */ /* 0x001fe40000400000 */
[----:B------:R-:W-:-:S04]  /*0d30*/  FMUL R10, R0, R6 ;  /* 0x00000006000a7220 */ /* 0x000fc80000400000 */
[----:B------:R-:W-:Y:S01]  /*0d40*/  FFMA R10, R10, R7, R5 ;  /* 0x000000070a0a7223 */ /* 0x000fe20000000005 */
[----:B--2---:R-:W-:Y:S02]  /*0d50*/  SEL R16, R16, RZ, P3 ;  /* 0x000000ff10107207 */ /* 0x004fe40001800000 */
[----:B---3--:R-:W-:Y:S02]  /*0d60*/  SEL R7, R20, RZ, P3 ;  /* 0x000000ff14077207 */ /* 0x008fe40001800000 */
[----:B------:R-:W-:Y:S02]  /*0d70*/  SHF.L.U32 R14, R16, 0x10, RZ ;  /* 0x00000010100e7819 */ /* 0x000fe400000006ff */
[----:B------:R-:W-:Y:S01]  /*0d80*/  SEL R17, R17, RZ, P3 ;  /* 0x000000ff11117207 */ /* 0x000fe20001800000 */
[----:B------:R-:W-:Y:S02]  /*0d90*/  FMUL R7, R7, 48 ;  /* 0x4240000007077820 */ /* 0x000fe40000400000 */
[----:B------:R-:W-:Y:S01]  /*0da0*/  FMUL R14, R0, R14 ;  /* 0x0000000e000e7220 */ /* 0x000fe20000400000 */
[----:B----4-:R-:W-:-:S05]  /*0db0*/  SEL R5, R24, RZ, !P5 ;  /* 0x000000ff18057207 */ /* 0x010fca0006800000 */
[----:B------:R-:W-:Y:S01]  /*0dc0*/  FADD R5, R5, 1 ;  /* 0x3f80000005057421 */ /* 0x000fe20000000000 */
[----:B------:R-:W-:-:S03]  /*0dd0*/  SHF.L.U32 R24, R17, 0x10, RZ ;  /* 0x0000001011187819 */ /* 0x000fc600000006ff */
[----:B------:R-:W-:Y:S01]  /*0de0*/  FFMA R14, R14, R5, R7 ;  /* 0x000000050e0e7223 */ /* 0x000fe20000000007 */
[----:B------:R-:W-:Y:S02]  /*0df0*/  SEL R7, R22, RZ, P3 ;  /* 0x000000ff16077207 */ /* 0x000fe40001800000 */
[----:B------:R-:W-:Y:S02]  /*0e00*/  SEL R5, R26, RZ, !P5 ;  /* 0x000000ff1a057207 */ /* 0x000fe40006800000 */
[----:B------:R-:W-:Y:S01]  /*0e10*/  PRMT R16, R16, 0x7632, R16 ;  /* 0x0000763210107816 */ /* 0x000fe20000000010 */
[----:B------:R-:W-:Y:S01]  /*0e20*/  FMUL R7, R7, 48 ;  /* 0x4240000007077820 */ /* 0x000fe20000400000 */
[----:B------:R-:W-:Y:S01]  /*0e30*/  SEL R4, R25, RZ, !P5 ;  /* 0x000000ff19047207 */ /* 0x000fe20006800000 */
[----:B------:R-:W-:Y:S01]  /*0e40*/  FADD R5, R5, 1 ;  /* 0x3f80000005057421 */ /* 0x000fe20000000000 */
[----:B------:R-:W-:Y:S01]  /*0e50*/  SEL R21, R21, RZ, P3 ;  /* 0x000000ff15157207 */ /* 0x000fe20001800000 */
[----:B------:R-:W-:Y:S01]  /*0e60*/  FMUL R24, R0, R24 ;  /* 0x0000001800187220 */ /* 0x000fe20000400000 */
[----:B------:R-:W-:-:S02]  /*0e70*/  SHF.L.U32 R25, R16, 0x10, RZ ;  /* 0x0000001010197819 */ /* 0x000fc400000006ff */
[----:B------:R-:W-:Y:S01]  /*0e80*/  PRMT R17, R17, 0x7632, R17 ;  /* 0x0000763211117816 */ /* 0x000fe20000000011 */
[----:B------:R-:W-:Y:S01]  /*0e90*/  FFMA R24, R24, R5, R7 ;  /* 0x0000000518187223 */ /* 0x000fe20000000007 */
[----:B------:R-:W-:Y:S01]  /*0ea0*/  FMUL R21, R21, 48 ;  /* 0x4240000015157820 */ /* 0x000fe20000400000 */
[----:B------:R-:W-:Y:S01]  /*0eb0*/  FADD R5, R4, 1 ;  /* 0x3f80000004057421 */ /* 0x000fe20000000000 */
[----:B------:R-:W-:Y:S01]  /*0ec0*/  FMUL R26, R0, R25 ;  /* 0x00000019001a7220 */ /* 0x000fe20000400000 */
[----:B------:R-:W-:Y:S02]  /*0ed0*/  SEL R23, R23, RZ, P3 ;  /* 0x000000ff17177207 */ /* 0x000fe40001800000 */
[----:B------:R-:W-:Y:S02]  /*0ee0*/  SEL R27, R27, RZ, !P5 ;  /* 0x000000ff1b1b7207 */ /* 0x000fe40006800000 */
[----:B------:R-:W-:Y:S02]  /*0ef0*/  SHF.L.U32 R17, R17, 0x10, RZ ;  /* 0x0000001011117819 */ /* 0x000fe400000006ff */
[----:B------:R-:W-:Y:S01]  /*0f00*/  IADD3 R16, R37, 0x804, RZ ;  /* 0x0000080425107810 */ /* 0x000fe20007ffe0ff */
[----:B------:R-:W-:Y:S01]  /*0f10*/  FFMA R26, R26, R5, R21 ;  /* 0x000000051a1a7223 */ /* 0x000fe20000000015 */
[----:B------:R-:W-:Y:S01]  /*0f20*/  CS2R R6, SRZ ;  /* 0x0000000000067805 */ /* 0x000fe2000001ff00 */
[----:B------:R-:W-:Y:S01]  /*0f30*/  CS2R R4, SRZ ;  /* 0x0000000000047805 */ /* 0x000fe2000001ff00 */
[----:B------:R-:W-:Y:S01]  /*0f40*/  FMUL R22, R23, 48 ;  /* 0x4240000017167820 */ /* 0x000fe20000400000 */
[----:B------:R-:W-:Y:S01]  /*0f50*/  FADD R20, R27, 1 ;  /* 0x3f8000001b147421 */ /* 0x000fe20000000000 */
[----:B------:R-:W-:Y:S01]  /*0f60*/  FMUL R25, R0, R17 ;  /* 0x0000001100197220 */ /* 0x000fe20000400000 */
[----:B------:R-:W-:-:S03]  /*0f70*/  IMAD.WIDE R16, R16, R29, c[0x0][0x180] ;  /* 0x0000600010107625 */ /* 0x000fc600078e021d */
[----:B------:R-:W-:Y:S02]  /*0f80*/  FFMA R25, R25, R20, R22 ;  /* 0x0000001419197223 */ /* 0x000fe40000000016 */
[----:B------:R-:W-:Y:S01]  /*0f90*/  CS2R R20, SRZ ;  /* 0x0000000000147805 */ /* 0x000fe2000001ff00 */
[----:B------:R-:W-:Y:S01]  /*0fa0*/  CS2R R22, SRZ ;  /* 0x0000000000167805 */ /* 0x000fe2000001ff00 */
[----:B------:R0:W2:Y:S05]  /*0fb0*/  @P3 LDG.E.EL.128 R4, [R16.64] ;  /* 0x0000000410043981 */ /* 0x0000aa000c2e1d00 */
[----:B------:R-:W3:Y:S01]  /*0fc0*/  @!P5 LDG.E.EL.128 R20, [R32.64+0x2010] ;  /* 0x002010042014d981 */ /* 0x000ee2000c2e1d00 */
[----:B------:R-:W-:Y:S01]  /*0fd0*/  FMUL R34, R34, R34 ;  /* 0x0000002222227220 */ /* 0x000fe20000400000 */
[----:B------:R-:W-:Y:S01]  /*0fe0*/  FMUL R24, R24, R24 ;  /* 0x0000001818187220 */ /* 0x000fe20000400000 */
[----:B------:R-:W-:Y:S01]  /*0ff0*/  FMUL R30, R30, R30 ;  /* 0x0000001e1e1e7220 */ /* 0x000fe20000400000 */
[----:B0-----:R-:W-:Y:S01]  /*1000*/  FMUL R16, R14, R14 ;  /* 0x0000000e0e107220 */ /* 0x001fe20000400000 */
[----:B------:R-:W-:Y:S01]  /*1010*/  FMUL R35, R35, R35 ;  /* 0x0000002323237220 */ /* 0x000fe20000400000 */
[----:B------:R-:W-:Y:S01]  /*1020*/  FMUL R26, R26, R26 ;  /* 0x0000001a1a1a7220 */ /* 0x000fe20000400000 */
[----:B------:R-:W-:-:S02]  /*1030*/  FSEL R27, R34, RZ, !P4 ;  /* 0x000000ff221b7208 */ /* 0x000fc40006000000 */
[----:B------:R-:W-:Y:S02]  /*1040*/  FSEL R24, R24, -RZ, P3 ;  /* 0x800000ff18187208 */ /* 0x000fe40001800000 */
[----:B------:R-:W-:Y:S02]  /*1050*/  FSEL R17, R30, RZ, !P4 ;  /* 0x000000ff1e117208 */ /* 0x000fe40006000000 */
[----:B------:R-:W-:Y:S02]  /*1060*/  FSEL R16, R16, -RZ, P3 ;  /* 0x800000ff10107208 */ /* 0x000fe40001800000 */
[----:B------:R-:W-:Y:S02]  /*1070*/  PRMT R36, R36, 0x7632, R36 ;  /* 0x0000763224247816 */ /* 0x000fe40000000024 */
[----:B------:R-:W-:Y:S02]  /*1080*/  FSEL R35, R35, RZ, !P4 ;  /* 0x000000ff23237208 */ /* 0x000fe40006000000 */
[----:B------:R-:W-:Y:S01]  /*1090*/  FSEL R26, R26, -RZ, P3 ;  /* 0x800000ff1a1a7208 */ /* 0x000fe20001800000 */
[----:B------:R-:W-:Y:S01]  /*10a0*/  FADD R14, R27, R24 ;  /* 0x000000181b0e7221 */ /* 0x000fe20000000000 */
[----:B------:R-:W-:Y:S01]  /*10b0*/  FADD R16, R17, R16 ;  /* 0x0000001011107221 */ /* 0x000fe20000000000 */
[----:B------:R-:W-:Y:S01]  /*10c0*/  FMUL R12, R12, R12 ;  /* 0x0000000c0c0c7220 */ /* 0x000fe20000400000 */
[----:B------:R-:W-:Y:S01]  /*10d0*/  SEL R17, R9, RZ, !P4 ;  /* 0x000000ff09117207 */ /* 0x000fe20006000000 */
[----:B------:R-:W-:Y:S01]  /*10e0*/  FMUL R25, R25, R25 ;  /* 0x0000001919197220 */ /* 0x000fe20000400000 */
[----:B------:R-:W-:Y:S01]  /*10f0*/  SEL R11, R11, RZ, !P4 ;  /* 0x000000ff0b0b7207 */ /* 0x000fe20006000000 */
[----:B------:R-:W-:Y:S01]  /*1100*/  FADD R9, R15, 1 ;  /* 0x3f8000000f097421 */ /* 0x000fe20000000000 */
[----:B------:R-:W-:Y:S01]  /*1110*/  SHF.L.U32 R27, R36, 0x10, RZ ;  /* 0x00000010241b7819 */ /* 0x000fe200000006ff */
[----:B------:R-:W-:Y:S01]  /*1120*/  FADD R15, R35, R26 ;  /* 0x0000001a230f7221 */ /* 0x000fe20000000000 */
[----:B------:R-:W-:Y:S01]  /*1130*/  FSEL R26, R12, RZ, !P4 ;  /* 0x000000ff0c1a7208 */ /* 0x000fe20006000000 */
[----:B------:R-:W-:Y:S01]  /*1140*/  FMUL R11, R11, 48 ;  /* 0x424000000b0b7820 */ /* 0x000fe20000400000 */
[----:B------:R-:W-:Y:S01]  /*1150*/  FSEL R25, R25, -RZ, P3 ;  /* 0x800000ff19197208 */ /* 0x000fe20001800000 */
[----:B------:R-:W-:Y:S01]  /*1160*/  FMUL R12, R0, R27 ;  /* 0x0000001b000c7220 */ /* 0x000fe20000400000 */
[----:B------:R-:W-:Y:S01]  /*1170*/  PRMT R31, R31, 0x7632, R31 ;  /* 0x000076321f1f7816 */ /* 0x000fe2000000001f */
[----:B------:R-:W-:Y:S01]  /*1180*/  FADD R15, R15, R16 ;  /* 0x000000100f0f7221 */ /* 0x000fe20000000000 */
[----:B------:R-:W-:Y:S01]  /*1190*/  SEL R18, R18, RZ, P3 ;  /* 0x000000ff12127207 */ /* 0x000fe20001800000 */
[----:B------:R-:W-:Y:S01]  /*11a0*/  FFMA R9, R12, R9, R11 ;  /* 0x000000090c097223 */ /* 0x000fe2000000000b */
[----:B------:R-:W-:Y:S01]  /*11b0*/  SHF.L.U32 R31, R31, 0x10, RZ ;  /* 0x000000101f1f7819 */ /* 0x000fe200000006ff */
[----:B------:R-:W-:Y:S01]  /*11c0*/  FADD R25, R26, R25 ;  /* 0x000000191a197221 */ /* 0x000fe20000000000 */
[----:B------:R-:W-:Y:S01]  /*11d0*/  FADD R14, R14, R15 ;  /* 0x0000000f0e0e7221 */ /* 0x000fe20000000000 */
[----:B------:R-:W-:Y:S01]  /*11e0*/  FADD R13, R13, 1 ;  /* 0x3f8000000d0d7421 */ /* 0x000fe20000000000 */
[----:B------:R-:W-:Y:S01]  /*11f0*/  FMUL R17, R17, 48 ;  /* 0x4240000011117820 */ /* 0x000fe20000400000 */
[----:B------:R-:W-:Y:S01]  /*1200*/  FMUL R24, R0, R31 ;  /* 0x0000001f00187220 */ /* 0x000fe20000400000 */
[----:B------:R-:W-:Y:S01]  /*1210*/  FADD R11, R25, R14 ;  /* 0x0000000e190b7221 */ /* 0x000fe20000000000 */
[----:B------:R-:W-:-:S02]  /*1220*/  SEL R19, R19, RZ, P3 ;  /* 0x000000ff13137207 */ /* 0x000fc40001800000 */
[----:B------:R-:W-:Y:S01]  /*1230*/  FFMA R13, R24, R13, R17 ;  /* 0x0000000d180d7223 */ /* 0x000fe20000000011 */
[----:B------:R-:W-:-:S03]  /*1240*/  FMUL R8, R8, R8 ;  /* 0x0000000808087220 */ /* 0x000fc60000400000 */
[----:B------:R-:W-:Y:S01]  /*1250*/  FMUL R13, R13, R13 ;  /* 0x0000000d0d0d7220 */ /* 0x000fe20000400000 */
[----:B------:R-:W-:Y:S01]  /*1260*/  FMUL R10, R10, R10 ;  /* 0x0000000a0a0a7220 */ /* 0x000fe20000400000 */
[----:B------:R-:W-:-:S04]  /*1270*/  FMUL R9, R9, R9 ;  /* 0x0000000909097220 */ /* 0x000fc80000400000 */
[----:B------:R-:W-:Y:S02]  /*1280*/  FSEL R10, R10, RZ, !P4 ;  /* 0x000000ff0a0a7208 */ /* 0x000fe40006000000 */
[----:B------:R-:W-:Y:S02]  /*1290*/  FSEL R9, R9, RZ, !P4 ;  /* 0x000000ff09097208 */ /* 0x000fe40006000000 */
[----:B--2---:R-:W-:Y:S02]  /*12a0*/  SEL R12, R4, RZ, P3 ;  /* 0x000000ff040c7207 */ /* 0x004fe40001800000 */
[----:B------:R-:W-:Y:S02]  /*12b0*/  PRMT R4, R18, 0x7632, R4 ;  /* 0x0000763212047816 */ /* 0x000fe40000000004 */
[----:B------:R-:W-:Y:S02]  /*12c0*/  SEL R5, R5, RZ, P3 ;  /* 0x000000ff05057207 */ /* 0x000fe40001800000 */
[----:B---3--:R-:W-:-:S02]  /*12d0*/  SEL R15, R21, RZ, !P5 ;  /* 0x000000ff150f7207 */ /* 0x008fc40006800000 */
[----:B------:R-:W-:Y:S02]  /*12e0*/  SHF.L.U32 R25, R4, 0x10, RZ ;  /* 0x0000001004197819 */ /* 0x000fe400000006ff */
[----:B------:R-:W-:Y:S02]  /*12f0*/  SEL R20, R20, RZ, !P5 ;  /* 0x000000ff14147207 */ /* 0x000fe40006800000 */
[----:B------:R-:W-:Y:S01]  /*1300*/  SHF.L.U32 R21, R18, 0x10, RZ ;  /* 0x0000001012157819 */ /* 0x000fe200000006ff */
[----:B------:R-:W-:Y:S01]  /*1310*/  FMUL R17, R5, 48 ;  /* 0x4240000005117820 */ /* 0x000fe20000400000 */
[----:B------:R-:W-:Y:S01]  /*1320*/  FADD R15, R15, 1 ;  /* 0x3f8000000f0f7421 */ /* 0x000fe20000000000 */
[----:B------:R-:W-:Y:S01]  /*1330*/  FMUL R4, R0, R25 ;  /* 0x0000001900047220 */ /* 0x000fe20000400000 */
[----:B------:R-:W-:Y:S01]  /*1340*/  FMUL R14, R12, 48 ;  /* 0x424000000c0e7820 */ /* 0x000fe20000400000 */
[----:B------:R-:W-:Y:S01]  /*1350*/  FADD R12, R20, 1 ;  /* 0x3f800000140c7421 */ /* 0x000fe20000000000 */
[----:B------:R-:W-:Y:S01]  /*1360*/  FMUL R5, R0, R21 ;  /* 0x0000001500057220 */ /* 0x000fe20000400000 */
[----:B------:R-:W-:Y:S01]  /*1370*/  FFMA R17, R4, R15, R17 ;  /* 0x0000000f04117223 */ /* 0x000fe20000000011 */
[----:B------:R-:W-:-:S02]  /*1380*/  SEL R6, R6, RZ, P3 ;  /* 0x000000ff06067207 */ /* 0x000fc40001800000 */
[----:B------:R-:W-:Y:S01]  /*1390*/  PRMT R4, R19, 0x7632, R4 ;  /* 0x0000763213047816 */ /* 0x000fe20000000004 */
[----:B------:R-:W-:Y:S01]  /*13a0*/  FFMA R5, R5, R12, R14 ;  /* 0x0000000c05057223 */ /* 0x000fe2000000000e */
[----:B------:R-:W-:Y:S02]  /*13b0*/  SEL R22, R22, RZ, !P5 ;  /* 0x000000ff16167207 */ /* 0x000fe40006800000 */
[----:B------:R-:W-:Y:S01]  /*13c0*/  SHF.L.U32 R19, R19, 0x10, RZ ;  /* 0x0000001013137819 */ /* 0x000fe200000006ff */
[----:B------:R-:W-:Y:S01]  /*13d0*/  FMUL R12, R6, 48 ;  /* 0x42400000060c7820 */ /* 0x000fe20000400000 */
[----:B------:R-:W-:Y:S01]  /*13e0*/  SEL R7, R7, RZ, P3 ;  /* 0x000000ff07077207 */ /* 0x000fe20001800000 */
[----:B------:R-:W-:Y:S01]  /*13f0*/  FMUL R14, R5, R5 ;  /* 0x00000005050e7220 */ /* 0x000fe20000400000 */
[----:B------:R-:W-:Y:S01]  /*1400*/  SEL R23, R23, RZ, !P5 ;  /* 0x000000ff17177207 */ /* 0x000fe20006800000 */
[----:B------:R-:W-:Y:S01]  /*1410*/  FADD R6, R22, 1 ;  /* 0x3f80000016067421 */ /* 0x000fe20000000000 */
[----:B------:R-:W-:Y:S01]  /*1420*/  SHF.L.U32 R21, R4, 0x10, RZ ;  /* 0x0000001004157819 */ /* 0x000fe200000006ff */
[C---:B------:R-:W-:Y:S01]  /*1430*/  FMUL R5, R0.reuse, R19 ;  /* 0x0000001300057220 */ /* 0x040fe20000400000 */
[----:B------:R-:W-:Y:S01]  /*1440*/  FMUL R15, R7, 48 ;  /* 0x42400000070f7820 */ /* 0x000fe20000400000 */
[----:B------:R-:W-:Y:S01]  /*1450*/  FADD R7, R23, 1 ;  /* 0x3f80000017077421 */ /* 0x000fe20000000000 */
[----:B------:R-:W-:Y:S01]  /*1460*/  FMUL R17, R17, R17 ;  /* 0x0000001111117220 */ /* 0x000fe20000400000 */
[----:B------:R-:W-:Y:S01]  /*1470*/  FMUL R4, R0, R21 ;  /* 0x0000001500047220 */ /* 0x000fe20000400000 */
[----:B------:R-:W-:Y:S01]  /*1480*/  FFMA R5, R5, R6, R12 ;  /* 0x0000000605057223 */ /* 0x000fe2000000000c */
[----:B------:R-:W-:-:S02]  /*1490*/  FSEL R19, R8, RZ, !P4 ;  /* 0x000000ff08137208 */ /* 0x000fc40006000000 */
[----:B------:R-:W-:Y:S01]  /*14a0*/  FSEL R14, R14, -RZ, P3 ;  /* 0x800000ff0e0e7208 */ /* 0x000fe20001800000 */
[----:B------:R-:W-:Y:S01]  /*14b0*/  FFMA R4, R4, R7, R15 ;  /* 0x0000000704047223 */ /* 0x000fe2000000000f */
[----:B------:R-:W-:Y:S01]  /*14c0*/  FMUL R5, R5, R5 ;  /* 0x0000000505057220 */ /* 0x000fe20000400000 */
[----:B------:R-:W-:Y:S02]  /*14d0*/  FSEL R6, R13, RZ, !P4 ;  /* 0x000000ff0d067208 */ /* 0x000fe40006000000 */
[----:B------:R-:W-:Y:S01]  /*14e0*/  FSEL R17, R17, -RZ, P3 ;  /* 0x800000ff11117208 */ /* 0x000fe20001800000 */
[----:B------:R-:W-:Y:S01]  /*14f0*/  FADD R14, R19, R14 ;  /* 0x0000000e130e7221 */ /* 0x000fe20000000000 */
[----:B------:R-:W-:Y:S01]  /*1500*/  FMUL R4, R4, R4 ;  /* 0x0000000404047220 */ /* 0x000fe20000400000 */
[----:B------:R-:W-:Y:S02]  /*1510*/  FSEL R5, R5, -RZ, P3 ;  /* 0x800000ff05057208 */ /* 0x000fe40001800000 */
[----:B------:R-:W-:Y:S01]  /*1520*/  FADD R17, R6, R17 ;  /* 0x0000001106117221 */ /* 0x000fe20000000000 */
[----:B------:R-:W-:Y:S01]  /*1530*/  FADD R14, R14, R11 ;  /* 0x0000000b0e0e7221 */ /* 0x000fe20000000000 */
[----:B------:R-:W-:Y:S01]  /*1540*/  FSEL R4, R4, -RZ, P3 ;  /* 0x800000ff04047208 */ /* 0x000fe20001800000 */
[----:B------:R-:W-:-:S02]  /*1550*/  FADD R5, R10, R5 ;  /* 0x000000050a057221 */ /* 0x000fc40000000000 */
[----:B------:R-:W-:Y:S02]  /*1560*/  FADD R14, R17, R14 ;  /* 0x0000000e110e7221 */ /* 0x000fe40000000000 */
[----:B------:R-:W-:Y:S02]  /*1570*/  FADD R4, R9, R4 ;  /* 0x0000000409047221 */ /* 0x000fe40000000000 */
        /* <DEDUP_REMOVED lines=8> */
[----:B------:R-:W0:Y:S04]  /*1600*/  SHFL.BFLY PT, R8, R7, 0x2, 0x1f ;  /* 0x0c401f0007087f89 */ /* 0x000e2800000e0000 */
[----:B------:R-:W1:Y:S01]  /*1610*/  S2R R10, SR_TID.X ;  /* 0x00000000000a7919 */ /* 0x000e620000002100 */
[----:B0-----:R-:W-:-:S05]  /*1620*/  FADD R8, R7, R8 ;  /* 0x0000000807087221 */ /* 0x001fca0000000000 */
[----:B------:R-:W0:Y:S01]  /*1630*/  SHFL.BFLY PT, R9, R8, 0x1, 0x1f ;  /* 0x0c201f0008097f89 */ /* 0x000e2200000e0000 */
[----:B-1----:R-:W-:-:S04]  /*1640*/  SHF.R.U32.HI R11, RZ, 0x3, R10 ;  /* 0x00000003ff0b7819 */ /* 0x002fc8000001160a */
[----:B------:R-:W-:Y:S01]  /*1650*/  LOP3.LUT R12, R11, 0x1c, RZ, 0xc0, !PT ;  /* 0x0000001c0b0c7812 */ /* 0x000fe200078ec0ff */
[----:B0-----:R-:W-:-:S05]  /*1660*/  FADD R9, R8, R9 ;  /* 0x0000000908097221 */ /* 0x001fca0000000000 */
[----:B------:R-:W-:Y:S04]  /*1670*/  @!P2 STS [R12], R9 ;  /* 0x000000090c00a388 */ /* 0x000fe80000000800 */
[----:B------:R-:W-:Y:S06]  /*1680*/  BAR.SYNC 0x0 ;  /* 0x0000000000007b1d */ /* 0x000fec0000000000 */
[----:B------:R-:W0:Y:S04]  /*1690*/  @!P1 LDS R28, [R10.X4] ;  /* 0x000000000a1c9984 */ /* 0x000e280000004800 */
[----:B0-----:R-:W0:Y:S02]  /*16a0*/  SHFL.BFLY PT, R5, R28, 0x4, 0x1f ;  /* 0x0c801f001c057f89 */ /* 0x001e2400000e0000 */
[----:B0-----:R-:W-:-:S05]  /*16b0*/  FADD R5, R28, R5 ;  /* 0x000000051c057221 */ /* 0x001fca0000000000 */
[----:B------:R-:W0:Y:S02]  /*16c0*/  SHFL.BFLY PT, R4, R5, 0x2, 0x1f ;  /* 0x0c401f0005047f89 */ /* 0x000e2400000e0000 */
[----:B0-----:R-:W-:-:S05]  /*16d0*/  FADD R4, R5, R4 ;  /* 0x0000000405047221 */ /* 0x001fca0000000000 */
[----:B------:R-:W0:Y:S02]  /*16e0*/  SHFL.BFLY PT, R7, R4, 0x1, 0x1f ;  /* 0x0c201f0004077f89 */ /* 0x000e2400000e0000 */
[----:B0-----:R-:W-:-:S05]  /*16f0*/  FADD R7, R4, R7 ;  /* 0x0000000704077221 */ /* 0x001fca0000000000 */
[----:B------:R-:W-:Y:S04]  /*1700*/  @P0 STS [R10.X4], R7 ;  /* 0x000000070a000388 */ /* 0x000fe80000004800 */
[----:B------:R-:W-:Y:S06]  /*1710*/  BAR.SYNC 0x0 ;  /* 0x0000000000007b1d */ /* 0x000fec0000000000 */
[----:B------:R-:W0:Y:S04]  /*1720*/  LDS R6, [RZ] ;  /* 0x00000000ff067984 */ /* 0x000e280000000800 */
[----:B------:R-:W-:Y:S06]  /*1730*/  BAR.SYNC 0x0 ;  /* 0x0000000000007b1d */ /* 0x000fec0000000000 */
[----:B0-----:R-:W-:Y:S04]  /*1740*/  STS [RZ], R6 ;  /* 0x00000006ff007388 */ /* 0x001fe80000000800 */
[----:B------:R-:W-:Y:S06]  /*1750*/  BAR.SYNC 0x0 ;  /* 0x0000000000007b1d */ /* 0x000fec0000000000 */
[----:B------:R-:W0:Y:S01]  /*1760*/  LDS R8, [RZ] ;  /* 0x00000000ff087984 */ /* 0x000e220000000800 */
[----:B------:R-:W-:Y:S01]  /*1770*/  MOV R11, 0x39e38e39 ;  /* 0x39e38e39000b7802 */ /* 0x000fe20000000f00 */
[----:B------:R-:W-:-:S04]  /*1780*/  IMAD.WIDE R4, R2, R29, c[0x0][0x168] ;  /* 0x00005a0002047625 */ /* 0x000fc800078e021d */
[----:B------:R-:W-:-:S06]  /*1790*/  FFMA R34, R6, R11, 9.9999997473787516356e-06 ;  /* 0x3727c5ac06227423 */ /* 0x000fcc000000000b */
[----:B------:R-:W-:Y:S01]  /*17a0*/  MUFU.RSQ R34, R34 ;  /* 0x0000002200227308 */ /* 0x000fe20000001400 */
[----:B0-----:R-:W-:-:S07]  /*17b0*/  FFMA R8, R8, R11, 9.9999997473787516356e-06 ;  /* 0x3727c5ac08087423 */ /* 0x001fce000000000b */
[----:B------:R-:W0:Y:S01]  /*17c0*/  MUFU.RSQ R9, R8 ;  /* 0x0000000800097308 */ /* 0x000e220000001400 */
[----:B------:R-:W-:Y:S06]  /*17d0*/  BAR.SYNC 0x0 ;  /* 0x0000000000007b1d */ /* 0x000fec0000000000 */
[----:B0-----:R0:W-:Y:S01]  /*17e0*/  @P6 STG.E [R4.64], R9 ;  /* 0x0000000904006986 */ /* 0x0011e2000c101904 */
[----:B------:R-:W-:Y:S02]  /*17f0*/  MOV R26, RZ ;  /* 0x000000ff001a7202 */ /* 0x000fe40000000f00 */
[----:B------:R-:W-:Y:S01]  /*1800*/  IADD3 R37, R3, 0x4, RZ ;  /* 0x0000000403257810 */ /* 0x000fe20007ffe0ff */
[----:B------:R-:W-:-:S02]  /*1810*/  UPLOP3.LUT UP0, UPT, UPT, UPT, UPT, 0x80, 0x0 ;  /* 0x000000000000789c */ /* 0x000fc40003f0f070 */
.L_x_0:
[----:B------:R-:W-:Y:S01]  /*1820*/  LOP3.LUT R28, R26, R3, RZ, 0xfc, !PT ;  /* 0x000000031a1c7212 */ /* 0x000fe200078efcff */
[----:B0-----:R-:W-:Y:S01]  /*1830*/  CS2R R8, SRZ ;  /* 0x0000000000087805 */ /* 0x001fe2000001ff00 */
[----:B------:R-:W-:Y:S01]  /*1840*/  MOV R35, 0x2 ;  /* 0x0000000200237802 */ /* 0x000fe20000000f00 */
[----:B------:R-:W-:Y:S01]  /*1850*/  CS2R R10, SRZ ;  /* 0x00000000000a7805 */ /* 0x000fe2000001ff00 */
[----:B------:R-:W-:Y:S01]  /*1860*/  ISETP.GE.U32.AND P1, PT, R28, 0x900, PT ;  /* 0x000009001c00780c */ /* 0x000fe20003f26070 */
[C---:B------:R-:W-:Y:S01]  /*1870*/  IMAD R36, R2.reuse, 0x900, R28 ;  /* 0x0000090002247824 */ /* 0x040fe200078e021c */
[----:B------:R-:W-:Y:S01]  /*1880*/  MOV R29, 0x4 ;  /* 0x00000004001d7802 */ /* 0x000fe20000000f00 */
[----:B------:R-:W-:Y:S01]  /*1890*/  CS2R R4, SRZ ;  /* 0x0000000000047805 */ /* 0x000fe2000001ff00 */
[----:B------:R-:W-:Y:S01]  /*18a0*/  ISETP.LT.AND P2, PT, R2, 0x4, !P1 ;  /* 0x000000040200780c */ /* 0x000fe20004f41270 */
[----:B------:R-:W-:Y:S01]  /*18b0*/  IMAD.WIDE R24, R36, R35, c[0x0][0x170] ;  /* 0x00005c0024187625 */ /* 0x000fe200078e0223 */
[----:B------:R-:W-:Y:S01]  /*18c0*/  CS2R R6, SRZ ;  /* 0x0000000000067805 */ /* 0x000fe2000001ff00 */
[----:B------:R-:W-:Y:S01]  /*18d0*/  CS2R R12, SRZ ;  /* 0x00000000000c7805 */ /* 0x000fe2000001ff00 */
[----:B------:R-:W-:Y:S01]  /*18e0*/  CS2R R14, SRZ ;  /* 0x00000000000e7805 */ /* 0x000fe2000001ff00 */
[----:B------:R-:W-:-:S04]  /*18f0*/  IMAD.WIDE.U32 R22, R28, R29, c[0x0][0x178] ;  /* 0x00005e001c167625 */ /* 0x000fc800078e001d */
[----:B------:R-:W-:Y:S01]  /*1900*/  IMAD.WIDE R20, R36, R29, c[0x0][0x180] ;  /* 0x0000600024147625 */ /* 0x000fe200078e021d */
[----:B------:R-:W2:Y:S04]  /*1910*/  @!P1 LDG.E.EL.128 R4, [R22.64] ;  /* 0x0000000416049981 */ /* 0x000ea8000c2e1d00 */
[----:B------:R0:W3:Y:S04]  /*1920*/  @P2 LDG.E.EF.128 R8, [R24.64] ;  /* 0x0000000418082981 */ /* 0x0000e8000c0e1d00 */
[----:B------:R1:W4:Y:S01]  /*1930*/  @P2 LDG.E.EF.128 R12, [R20.64] ;  /* 0x00000004140c2981 */ /* 0x000322000c0e1d00 */
[----:B------:R-:W-:Y:S01]  /*1940*/  CS2R R16, SRZ ;  /* 0x0000000000107805 */ /* 0x000fe2000001ff00 */
[----:B------:R-:W-:Y:S01]  /*1950*/  CS2R R18, SRZ ;  /* 0x0000000000127805 */ /* 0x000fe2000001ff00 */
[C---:B-1----:R-:W-:Y:S01]  /*1960*/  LOP3.LUT R21, R26.reuse, R37, RZ, 0xfc, !PT ;  /* 0x000000251a157212 */ /* 0x042fe200078efcff */
[----:B------:R-:W-:-:S04]  /*1970*/  IMAD.WIDE.U32 R30, R26, 0x4, R32 ;  /* 0x000000041a1e7825 */ /* 0x000fc800078e0020 */
[----:B0-----:R-:W-:Y:S01]  /*1980*/  IMAD R24, R2, 0x900, R21 ;  /* 0x0000090002187824 */ /* 0x001fe200078e0215 */
[----:B------:R0:W5:Y:S01]  /*1990*/  @!P1 LDG.E.EL.128 R16, [R30.64+0x10] ;  /* 0x000010041e109981 */ /* 0x000162000c2e1d00 */
[----:B------:R-:W-:Y:S01]  /*19a0*/  CS2R R20, SRZ ;  /* 0x0000000000147805 */ /* 0x000fe2000001ff00 */
[----:B------:R-:W-:Y:S02]  /*19b0*/  IADD3 R26, P0, R3, R26, RZ ;  /* 0x0000001a031a7210 */ /* 0x000fe40007f1e0ff */
[----:B--2---:R-:W-:Y:S02]  /*19c0*/  SEL R4, R4, RZ, !P1 ;  /* 0x000000ff04047207 */ /* 0x004fe40004800000 */
[----:B---3--:R-:W-:Y:S02]  /*19d0*/  SEL R8, R8, RZ, P2 ;  /* 0x000000ff08087207 */ /* 0x008fe40001000000 */
[----:B----4-:R-:W-:Y:S02]  /*19e0*/  SEL R12, R12, RZ, P2 ;  /* 0x000000ff0c0c7207 */ /* 0x010fe40001000000 */
[----:B------:R-:W-:Y:S01]  /*19f0*/  SHF.L.U32 R27, R8, 0x10, RZ ;  /* 0x00000010081b7819 */ /* 0x000fe200000006ff */
[----:B------:R-:W-:-:S02]  /*1a00*/  FADD R23, R4, 1 ;  /* 0x3f80000004177421 */ /* 0x000fc40000000000 */
[----:B------:R-:W-:Y:S02]  /*1a10*/  FMUL R25, R12, 48 ;  /* 0x424000000c197820 */ /* 0x000fe40000400000 */
[----:B------:R-:W-:-:S04]  /*1a20*/  FMUL R4, R0, R27 ;  /* 0x0000001b00047220 */ /* 0x000fc80000400000 */
[----:B------:R-:W-:Y:S01]  /*1a30*/  FFMA R4, R4, R23, R25 ;  /* 0x0000001704047223 */ /* 0x000fe20000000019 */
[----:B------:R-:W-:Y:S01]  /*1a40*/  IMAD.WIDE R24, R24, R29, c[0x0][0x180] ;  /* 0x0000600018187625 */ /* 0x000fe200078e021d */
[----:B------:R-:W-:-:S06]  /*1a50*/  CS2R R22, SRZ ;  /* 0x0000000000167805 */ /* 0x000fcc000001ff00 */
[----:B------:R1:W2:Y:S01]  /*1a60*/  @P2 LDG.E.EF.128 R20, [R24.64] ;  /* 0x0000000418142981 */ /* 0x0002a2000c0e1d00 */
[----:B------:R-:W-:Y:S02]  /*1a70*/  SEL R9, R9, RZ, P2 ;  /* 0x000000ff09097207 */ /* 0x000fe40001000000 */
[----:B------:R-:W-:Y:S02]  /*1a80*/  SEL R14, R14, RZ, P2 ;  /* 0x000000ff0e0e7207 */ /* 0x000fe40001000000 */
[----:B------:R-:W-:Y:S02]  /*1a90*/  SEL R27, R6, RZ, !P1 ;  /* 0x000000ff061b7207 */ /* 0x000fe40004800000 */
[----:B------:R-:W-:Y:S02]  /*1aa0*/  PRMT R8, R8, 0x7632, R8 ;  /* 0x0000763208087816 */ /* 0x000fe40000000008 */
[----:B------:R-:W-:Y:S02]  /*1ab0*/  SEL R12, R5, RZ, !P1 ;  /* 0x000000ff050c7207 */ /* 0x000fe40004800000 */
[----:B------:R-:W-:Y:S01]  /*1ac0*/  SHF.L.U32 R6, R9, 0x10, RZ ;  /* 0x0000001009067819 */ /* 0x000fe200000006ff */
[----:B0-----:R-:W-:Y:S01]  /*1ad0*/  FMUL R31, R14, 48 ;  /* 0x424000000e1f7820 */ /* 0x001fe20000400000 */
[----:B------:R-:W-:-:S02]  /*1ae0*/  SEL R14, R13, RZ, P2 ;  /* 0x000000ff0d0e7207 */ /* 0x000fc40001000000 */
[----:B------:R-:W-:Y:S01]  /*1af0*/  SHF.L.U32 R5, R8, 0x10, RZ ;  /* 0x0000001008057819 */ /* 0x000fe200000006ff */
[----:B------:R-:W-:Y:S01]  /*1b00*/  FADD R8, R12, 1 ;  /* 0x3f8000000c087421 */ /* 0x000fe20000000000 */
[----:B------:R-:W-:Y:S01]  /*1b10*/  IADD3.X R13, RZ, RZ, RZ, P0, !PT ;  /* 0x000000ffff0d7210 */ /* 0x000fe200007fe4ff */
[----:B------:R-:W-:Y:S01]  /*1b20*/  FADD R27, R27, 1 ;  /* 0x3f8000001b1b7421 */ /* 0x000fe20000000000 */
[----:B------:R-:W-:Y:S01]  /*1b30*/  FMUL R6, R0, R6 ;  /* 0x0000000600067220 */ /* 0x000fe20000400000 */
[----:B------:R-:W-:Y:S01]  /*1b40*/  LEA R12, P0, R26, c[0x0][0x188], 0x2 ;  /* 0x000062001a0c7a11 */ /* 0x000fe200078010ff */
[----:B-1----:R-:W-:Y:S02]  /*1b50*/  CS2R R24, SRZ ;  /* 0x0000000000187805 */ /* 0x002fe4000001ff00 */
[----:B------:R-:W-:Y:S01]  /*1b60*/  FFMA R6, R6, R27, R31 ;  /* 0x0000001b06067223 */ /* 0x000fe2000000001f */
[----:B------:R-:W-:Y:S02]  /*1b70*/  LEA.HI.X R13, R26, c[0x0][0x18c], R13, 0x2, P0 ;  /* 0x000063001a0d7a11 */ /* 0x000fe400000f140d */
[----:B------:R-:W-:Y:S01]  /*1b80*/  CS2R R26, SRZ ;  /* 0x00000000001a7805 */ /* 0x000fe2000001ff00 */
[----:B------:R-:W-:-:S05]  /*1b90*/  CS2R R30, SRZ ;  /* 0x00000000001e7805 */ /* 0x000fca000001ff00 */
[----:B------:R0:W3:Y:S02]  /*1ba0*/  @!P1 LDG.E.EL.128 R24, [R12.64+0x10] ;  /* 0x000010040c189981 */ /* 0x0000e4000c2e1d00 */
[----:B0-----:R-:W-:Y:S02]  /*1bb0*/  IMAD.WIDE.U32 R12, R28, R29, c[0x0][0x188] ;  /* 0x000062001c0c7625 */ /* 0x001fe400078e001d */
[----:B------:R-:W-:-:S06]  /*1bc0*/  CS2R R28, SRZ ;  /* 0x00000000001c7805 */ /* 0x000fcc000001ff00 */
[----:B------:R2:W4:Y:S01]  /*1bd0*/  @!P1 LDG.E.EL.128 R28, [R12.64] ;  /* 0x000000040c1c9981 */ /* 0x000522000c2e1d00 */
[----:B------:R-:W-:Y:S01]  /*1be0*/  FMUL R14, R14, 48 ;  /* 0x424000000e0e7820 */ /* 0x000fe20000400000 */
[----:B------:R-:W-:Y:S01]  /*1bf0*/  FMUL R5, R0, R5 ;  /* 0x0000000500057220 */ /* 0x000fe20000400000 */
[----:B------:R-:W-:-:S03]  /*1c00*/  PRMT R9, R9, 0x7632, R9 ;  /* 0x0000763209097816 */ /* 0x000fc60000000009 */
[----:B------:R-:W-:Y:S01]  /*1c10*/  FFMA R5, R5, R8, R14 ;  /* 0x0000000805057223 */ /* 0x000fe2000000000e */
[----:B------:R-:W-:Y:S02]  /*1c20*/  SEL R8, R7, RZ, !P1 ;  /* 0x000000ff07087207 */ /* 0x000fe40004800000 */
[----:B------:R-:W-:Y:S02]  /*1c30*/  SEL R14, R15, RZ, P2 ;  /* 0x000000ff0f0e7207 */ /* 0x000fe40001000000 */
[----:B------:R-:W-:Y:S01]  /*1c40*/  SHF.L.U32 R7, R9, 0x10, RZ ;  /* 0x0000001009077819 */ /* 0x000fe200000006ff */
[----:B------:R-:W-:Y:S01]  /*1c50*/  FADD R8, R8, 1 ;  /* 0x3f80000008087421 */ /* 0x000fe20000000000 */
[----:B------:R-:W-:Y:S01]  /*1c60*/  SEL R10, R10, RZ, P2 ;  /* 0x000000ff0a0a7207 */ /* 0x000fe20001000000 */
[----:B------:R-:W-:Y:S02]  /*1c70*/  FMUL R14, R14, 48 ;  /* 0x424000000e0e7820 */ /* 0x000fe40000400000 */
[----:B------:R-:W-:Y:S01]  /*1c80*/  FMUL R7, R0, R7 ;  /* 0x0000000700077220 */ /* 0x000fe20000400000 */
[----:B------:R-:W-:-:S03]  /*1c90*/  SHF.L.U32 R9, R10, 0x10, RZ ;  /* 0x000000100a097819 */ /* 0x000fc600000006ff */
[----:B------:R-:W-:Y:S01]  /*1ca0*/  FFMA R7, R7, R8, R14 ;  /* 0x0000000807077223 */ /* 0x000fe2000000000e */
[----:B-----5:R-:W-:Y:S01]  /*1cb0*/  SEL R8, R16, RZ, !P1 ;  /* 0x000000ff10087207 */ /* 0x020fe20004800000 */
[----:B------:R-:W-:-:S04]  /*1cc0*/  FMUL R9, R0, R9 ;  /* 0x0000000900097220 */ /* 0x000fc80000400000 */
[----:B------:R-:W-:Y:S01]  /*1cd0*/  FADD R8, R8, 1 ;  /* 0x3f80000008087421 */ /* 0x000fe20000000000 */
[----:B------:R-:W-:Y:S02]  /*1ce0*/  SEL R17, R17, RZ, !P1 ;  /* 0x000000ff11117207 */ /* 0x000fe40004800000 */
[----:B------:R-:W-:Y:S01]  /*1cf0*/  SEL R19, R19, RZ, !P1 ;  /* 0x000000ff13137207 */ /* 0x000fe20004800000 */
[C---:B------:R-:W-:Y:S01]  /*1d00*/  FMUL R4, R34.reuse, R4 ;  /* 0x0000000422047220 */ /* 0x040fe20000400000 */
[C---:B------:R-:W-:Y:S01]  /*1d10*/  FMUL R5, R34.reuse, R5 ;  /* 0x0000000522057220 */ /* 0x040fe20000400000 */
[C---:B------:R-:W-:Y:S01]  /*1d20*/  FMUL R6, R34.reuse, R6 ;  /* 0x0000000622067220 */ /* 0x040fe20000400000 */
[----:B------:R-:W-:Y:S01]  /*1d30*/  FMUL R7, R34, R7 ;  /* 0x0000000722077220 */ /* 0x000fe20000400000 */
[----:B------:R-:W-:Y:S01]  /*1d40*/  PLOP3.LUT P0, PT, PT, PT, UP0, 0x80, 0x0 ;  /* 0x000000000000781c */ /* 0x000fe20003f0f008 */
[----:B------:R-:W-:Y:S01]  /*1d50*/  UPLOP3.LUT UP0, UPT, UPT, UPT, UPT, 0x40, 0x0 ;  /* 0x000000000000789c */ /* 0x000fe20003f0e870 */
[----:B--2---:R-:W-:-:S05]  /*1d60*/  SEL R12, R20, RZ, P2 ;  /* 0x000000ff140c7207 */ /* 0x004fca0001000000 */
[----:B------:R-:W-:-:S04]  /*1d70*/  FMUL R12, R12, 48 ;  /* 0x424000000c0c7820 */ /* 0x000fc80000400000 */
[----:B------:R-:W-:Y:S01]  /*1d80*/  FFMA R9, R9, R8, R12 ;  /* 0x0000000809097223 */ /* 0x000fe2000000000c */
[----:B------:R-:W-:Y:S02]  /*1d90*/  SEL R8, R11, RZ, P2 ;  /* 0x000000ff0b087207 */ /* 0x000fe40001000000 */
[----:B------:R-:W-:Y:S02]  /*1da0*/  SEL R12, R18, RZ, !P1 ;  /* 0x000000ff120c7207 */ /* 0x000fe40004800000 */
[----:B------:R-:W-:Y:S02]  /*1db0*/  SEL R14, R22, RZ, P2 ;  /* 0x000000ff160e7207 */ /* 0x000fe40001000000 */
[----:B------:R-:W-:Y:S01]  /*1dc0*/  SHF.L.U32 R11, R8, 0x10, RZ ;  /* 0x00000010080b7819 */ /* 0x000fe200000006ff */
[----:B------:R-:W-:Y:S02]  /*1dd0*/  FADD R12, R12, 1 ;  /* 0x3f8000000c0c7421 */ /* 0x000fe40000000000 */
[----:B------:R-:W-:-:S02]  /*1de0*/  FMUL R14, R14, 48 ;  /* 0x424000000e0e7820 */ /* 0x000fc40000400000 */
[----:B------:R-:W-:Y:S01]  /*1df0*/  FMUL R11, R0, R11 ;  /* 0x0000000b000b7220 */ /* 0x000fe20000400000 */
[----:B------:R-:W-:-:S03]  /*1e00*/  PRMT R13, R8, 0x7632, R13 ;  /* 0x00007632080d7816 */ /* 0x000fc6000000000d */
[----:B------:R-:W-:Y:S01]  /*1e10*/  FFMA R11, R11, R12, R14 ;  /* 0x0000000c0b0b7223 */ /* 0x000fe2000000000e */
[----:B------:R-:W-:Y:S01]  /*1e20*/  PRMT R12, R10, 0x7632, R12 ;  /* 0x000076320a0c7816 */ /* 0x000fe2000000000c */
[----:B------:R-:W-:Y:S01]  /*1e30*/  FADD R10, R17, 1 ;  /* 0x3f800000110a7421 */ /* 0x000fe20000000000 */
[----:B------:R-:W-:Y:S02]  /*1e40*/  SEL R21, R21, RZ, P2 ;  /* 0x000000ff15157207 */ /* 0x000fe40001000000 */
[----:B------:R-:W-:Y:S02]  /*1e50*/  SHF.L.U32 R15, R12, 0x10, RZ ;  /* 0x000000100c0f7819 */ /* 0x000fe400000006ff */
[----:B------:R-:W-:Y:S02]  /*1e60*/  SEL R23, R23, RZ, P2 ;  /* 0x000000ff17177207 */ /* 0x000fe40001000000 */
[----:B------:R-:W-:Y:S01]  /*1e70*/  SHF.L.U32 R17, R13, 0x10, RZ ;  /* 0x000000100d117819 */ /* 0x000fe200000006ff */
[----:B------:R-:W-:Y:S01]  /*1e80*/  FMUL R12, R21, 48 ;  /* 0x42400000150c7820 */ /* 0x000fe20000400000 */
[C---:B------:R-:W-:Y:S01]  /*1e90*/  FMUL R13, R0.reuse, R15 ;  /* 0x0000000f000d7220 */ /* 0x040fe20000400000 */
[----:B------:R-:W-:Y:S01]  /*1ea0*/  FADD R8, R19, 1 ;  /* 0x3f80000013087421 */ /* 0x000fe20000000000 */
[----:B------:R-:W-:Y:S01]  /*1eb0*/  FMUL R14, R23, 48 ;  /* 0x42400000170e7820 */ /* 0x000fe20000400000 */
[----:B------:R-:W-:Y:S01]  /*1ec0*/  FMUL R15, R0, R17 ;  /* 0x00000011000f7220 */ /* 0x000fe20000400000 */
[----:B---3--:R-:W-:Y:S01]  /*1ed0*/  SEL R25, R25, RZ, !P1 ;  /* 0x000000ff19197207 */ /* 0x008fe20004800000 */
[----:B------:R-:W-:-:S02]  /*1ee0*/  FFMA R13, R13, R10, R12 ;  /* 0x0000000a0d0d7223 */ /* 0x000fc4000000000c */
[----:B------:R-:W-:Y:S01]  /*1ef0*/  FFMA R15, R15, R8, R14 ;  /* 0x000000080f0f7223 */ /* 0x000fe2000000000e */
[C---:B------:R-:W-:Y:S01]  /*1f00*/  FMUL R8, R34.reuse, R9 ;  /* 0x0000000922087220 */ /* 0x040fe20000400000 */
[C---:B------:R-:W-:Y:S01]  /*1f10*/  FMUL R9, R34.reuse, R11 ;  /* 0x0000000b22097220 */ /* 0x040fe20000400000 */
[----:B------:R-:W-:Y:S01]  /*1f20*/  FADD R10, R25, 1 ;  /* 0x3f800000190a7421 */ /* 0x000fe20000000000 */
[C---:B------:R-:W-:Y:S01]  /*1f30*/  FMUL R11, R34.reuse, R13 ;  /* 0x0000000d220b7220 */ /* 0x040fe20000400000 */
[----:B------:R-:W-:Y:S01]  /*1f40*/  SEL R27, R27, RZ, !P1 ;  /* 0x000000ff1b1b7207 */ /* 0x000fe20004800000 */
[----:B------:R-:W-:Y:S01]  /*1f50*/  FMUL R15, R34, R15 ;  /* 0x0000000f220f7220 */ /* 0x000fe20000400000 */
[----:B------:R-:W-:Y:S01]  /*1f60*/  SEL R24, R24, RZ, !P1 ;  /* 0x000000ff18187207 */ /* 0x000fe20004800000 */
[----:B------:R-:W-:Y:S01]  /*1f70*/  FMUL R11, R11, R10 ;  /* 0x0000000a0b0b7220 */ /* 0x000fe20000400000 */
[----:B------:R-:W-:Y:S01]  /*1f80*/  SEL R26, R26, RZ, !P1 ;  /* 0x000000ff1a1a7207 */ /* 0x000fe20004800000 */
[----:B------:R-:W-:Y:S01]  /*1f90*/  FADD R10, R27, 1 ;  /* 0x3f8000001b0a7421 */ /* 0x000fe20000000000 */
[----:B----4-:R-:W-:-:S02]  /*1fa0*/  SEL R13, R28, RZ, !P1 ;  /* 0x000000ff1c0d7207 */ /* 0x010fc40004800000 */
[----:B------:R-:W-:Y:S02]  /*1fb0*/  SEL R29, R29, RZ, !P1 ;  /* 0x000000ff1d1d7207 */ /* 0x000fe40004800000 */
[----:B------:R-:W-:Y:S02]  /*1fc0*/  SEL R30, R30, RZ, !P1 ;  /* 0x000000ff1e1e7207 */ /* 0x000fe40004800000 */
[----:B------:R-:W-:Y:S01]  /*1fd0*/  SEL R12, R31, RZ, !P1 ;  /* 0x000000ff1f0c7207 */ /* 0x000fe20004800000 */
[----:B------:R-:W-:Y:S01]  /*1fe0*/  FMUL R14, R15, R10 ;  /* 0x0000000a0f0e7220 */ /* 0x000fe20000400000 */
[----:B------:R-:W-:Y:S01]  /*1ff0*/  FADD R17, R24, 1 ;  /* 0x3f80000018117421 */ /* 0x000fe20000000000 */
[----:B------:R-:W-:Y:S01]  /*2000*/  FADD R26, R26, 1 ;  /* 0x3f8000001a1a7421 */ /* 0x000fe20000000000 */
[----:B------:R-:W-:Y:S01]  /*2010*/  FADD R13, R13, 1 ;  /* 0x3f8000000d0d7421 */ /* 0x000fe20000000000 */
[----:B------:R-:W-:Y:S01]  /*2020*/  FADD R10, R29, 1 ;  /* 0x3f8000001d0a7421 */ /* 0x000fe20000000000 */
[----:B------:R-:W-:Y:S01]  /*2030*/  FADD R15, R30, 1 ;  /* 0x3f8000001e0f7421 */ /* 0x000fe20000000000 */
[----:B------:R-:W-:Y:S01]  /*2040*/  FADD R12, R12, 1 ;  /* 0x3f8000000c0c7421 */ /* 0x000fe20000000000 */
[----:B------:R-:W-:Y:S01]  /*2050*/  FMUL R8, R8, R17 ;  /* 0x0000001108087220 */ /* 0x000fe20000400000 */
[----:B------:R-:W-:Y:S01]  /*2060*/  FMUL R9, R9, R26 ;  /* 0x0000001a09097220 */ /* 0x000fe20000400000 */
[----:B------:R-:W-:Y:S01]  /*2070*/  FMUL R4, R4, R13 ;  /* 0x0000000d04047220 */ /* 0x000fe20000400000 */
[----:B------:R-:W-:Y:S01]  /*2080*/  FMUL R5, R5, R10 ;  /* 0x0000000a05057220 */ /* 0x000fe20000400000 */
[----:B------:R-:W-:Y:S01]  /*2090*/  FMUL R15, R6, R15 ;  /* 0x0000000f060f7220 */ /* 0x000fe20000400000 */
[----:B------:R-:W-:Y:S01]  /*20a0*/  FMUL R12, R7, R12 ;  /* 0x0000000c070c7220 */ /* 0x000fe20000400000 */
[----:B------:R-:W-:-:S02]  /*20b0*/  F2FP.BF16.F32.PACK_AB R6, R11, R8 ;  /* 0x000000080b06723e */ /* 0x000fc400000010ff */
[----:B------:R-:W-:Y:S01]  /*20c0*/  F2FP.BF16.F32.PACK_AB R7, R14, R9 ;  /* 0x000000090e07723e */ /* 0x000fe200000010ff */
[----:B------:R-:W-:Y:S01]  /*20d0*/  IMAD.WIDE R8, R36, R35, c[0x0][0x190] ;  /* 0x0000640024087625 */ /* 0x000fe200078e0223 */
[----:B------:R-:W-:Y:S02]  /*20e0*/  F2FP.BF16.F32.PACK_AB R4, R5, R4 ;  /* 0x000000040504723e */ /* 0x000fe400000010ff */
[----:B------:R-:W-:Y:S02]  /*20f0*/  F2FP.BF16.F32.PACK_AB R5, R12, R15 ;  /* 0x0000000f0c05723e */ /* 0x000fe400000010ff */
[----:B------:R-:W-:-:S03]  /*2100*/  MOV R26, 0x800 ;  /* 0x00000800001a7802 */ /* 0x000fc60000000f00 */
[----:B------:R0:W-:Y:S01]  /*2110*/  @P2 STG.E.128 [R8.64], R4 ;  /* 0x0000000408002986 */ /* 0x0001e2000c101d04 */
[----:B------:R-:W-:Y:S05]  /*2120*/  @P0 BRA `(.L_x_0) ;  /* 0xfffff6f000000947 */ /* 0x000fea000383ffff */
[----:B------:R-:W-:Y:S05]  /*2130*/  EXIT ;  /* 0x000000000000794d */ /* 0x000fea0003800000 */
.L_x_1:
[----:B------:R-:W-:-:S00]  /*2140*/  BRA `(.L_x_1) ;  /* 0xfffffff000007947 */ /* 0x000fc0000383ffff */
[----:B------:R-:W-:-:S00]  /*2150*/  NOP ;  /* 0x0000000000007918 */ /* 0x000fc00000000000 */
        /* <DEDUP_REMOVED lines=10> */
.L_x_2:


//--------------------- .nv.global.init           --------------------------
	.section	.nv.global.init,"aw",@progbits
.nv.global.init:
	.type		_$_str,@object
	.size		_$_str,(.L_0 - _$_str)
_$_str:
        /*0000*/ 	.byte	0x5f, 0x5f, 0x43, 0x55, 0x44, 0x41, 0x5f, 0x46, 0x54, 0x5a, 0x00
.L_0:


//--------------------- .nv.shared.triton__0d1d2d3d4d5d6d78de --------------------------
	.section	.nv.shared.triton__0d1d2d3d4d5d6d78de,"aw",@nobits
	.align	16
